	.target	sm_100a

	.elftype	@"ET_EXEC"


//--------------------- .note.nv.tkinfo           --------------------------
	.section	.note.nv.tkinfo,"",@"SHT_NOTE"
	.sectionflags	@"SHF_NOTE_NV_TKINFO"
	.tkinfo
        /*0018*/ 	.word	0x00000002
        /*0030*/ 	.string	""
        /*0030*/ 	.string	"ptxas"
        /*0030*/ 	.string	"Cuda compilation tools, release 13.0, V13.0.88"
        /*0030*/ 	.string	"Build cuda_13.0.r13.0/compiler.36424714_0"
        /*0030*/ 	.string	"-arch sm_100a -m 64 "



//--------------------- .note.nv.cuinfo           --------------------------
	.section	.note.nv.cuinfo,"",@"SHT_NOTE"
	.sectionflags	@"SHF_NOTE_NV_CUINFO"
        /*0018*/ 	.short	0x0002
        /*001a*/ 	.short	0x0064
        /*001c*/ 	.short	0x0082
	.zero		2


//--------------------- .nv.info                  --------------------------
	.section	.nv.info,"",@"SHT_CUDA_INFO"
	.align	4


	//----- nvinfo : EIATTR_REGCOUNT
	.align		4
        /*0000*/ 	.byte	0x04, 0x2f
        /*0002*/ 	.short	(.L_19 - .L_18)
	.align		4
.L_18:
        /*0004*/ 	.word	index@(_ZN7cutlass13device_kernelINS_4gemm6kernel13GemmUniversalIN4cute5tupleIJiiiiEEENS1_10collective13CollectiveMmaINS1_35MainloopSm100TmaUmmaWarpSpecializedILi3ELi2ELi4ENS5_IJNS4_1CILi2EEENSA_ILi1EEESC_EEEEENS5_IJNSA_ILi256EEENSA_ILi128EEENSA_ILi64EEEEEEaNS5_IJlSC_lEEEaSJ_NS4_8TiledMMAINS4_8MMA_AtomIJNS4_21SM100_MMA_S8_2x1SM_SSIaaiLi256ELi128ELNS4_4UMMA5MajorE0ELSO_0ELNSN_8SaturateE0EEEEEENS4_6LayoutINS5_IJSC_SC_SC_EEENS5_IJNSA_ILi0EEESU_SU_EEEEENS5_IJNS4_10UnderscoreESX_SX_EEEEENS4_18SM100_TMA_2SM_LOADENS4_14ComposedLayoutINS4_7SwizzleILi2ELi4ELi3EEENS4_18smem_ptr_flag_bitsILi8EEENSS_INS5_IJNSA_ILi8EEESH_EEENS5_IJSH_SC_EEEEEEEvNS4_8identityES10_S1A_vS1B_EENS_8epilogue10collective18CollectiveEpilogueINS1D_23Sm100TmaWarpSpecializedILi2ELi2ELi64ELb0ELb0EEEJNS5_IJSG_SG_SH_EEENS5_IJNSS_ISG_SC_EENSS_ISH_SC_EEEEEaSJ_aSJ_NS1D_6fusion15FusionCallbacksIS1H_NS1M_17LinearCombinationIaiaiLNS_15FloatRoundStyleE2EEES1I_S1L_JEEENS4_5SM1004TMEM4LOAD26SM100_TMEM_LOAD_32dp32b64xENS4_13SM90_TMA_LOADES1A_NS4_39AutoVectorizingCopyWithAssumedAlignmentILi128EEENS4_14SM90_TMA_STOREES1A_S1Y_S1Y_EEEvvEEEEvNT_6ParamsE)
        /*0008*/ 	.word	0x000000b2


	//----- nvinfo : EIATTR_FRAME_SIZE
	.align		4
.L_19:
        /*000c*/ 	.byte	0x04, 0x11
        /*000e*/ 	.short	(.L_21 - .L_20)
	.align		4
.L_20:
        /*0010*/ 	.word	index@($__internal_2_$__cuda_sm10x_tcgen05_guardrail_trap_unallocated_columns_being_dealloced)
        /*0014*/ 	.word	0x00000000


	//----- nvinfo : EIATTR_FRAME_SIZE
	.align		4
.L_21:
        /*0018*/ 	.byte	0x04, 0x11
        /*001a*/ 	.short	(.L_23 - .L_22)
	.align		4
.L_22:
        /*001c*/ 	.word	index@($__internal_1_$__cuda_sm10x_tcgen05_guardrail_trap_phase_invalid_during_alloc)
        /*0020*/ 	.word	0x00000000


	//----- nvinfo : EIATTR_FRAME_SIZE
	.align		4
.L_23:
        /*0024*/ 	.byte	0x04, 0x11
        /*0026*/ 	.short	(.L_25 - .L_24)
	.align		4
.L_24:
        /*0028*/ 	.word	index@($__internal_0_$__cuda_sm10x_tcgen05_guardrail_trap_col_being_dealloced_not_returned_by_alloc)
        /*002c*/ 	.word	0x00000000


	//----- nvinfo : EIATTR_FRAME_SIZE
	.align		4
.L_25:
        /*0030*/ 	.byte	0x04, 0x11
        /*0032*/ 	.short	(.L_27 - .L_26)
	.align		4
.L_26:
        /*0034*/ 	.word	index@(_ZN7cutlass13device_kernelINS_4gemm6kernel13GemmUniversalIN4cute5tupleIJiiiiEEENS1_10collective13CollectiveMmaINS1_35MainloopSm100TmaUmmaWarpSpecializedILi3ELi2ELi4ENS5_IJNS4_1CILi2EEENSA_ILi1EEESC_EEEEENS5_IJNSA_ILi256EEENSA_ILi128EEENSA_ILi64EEEEEEaNS5_IJlSC_lEEEaSJ_NS4_8TiledMMAINS4_8MMA_AtomIJNS4_21SM100_MMA_S8_2x1SM_SSIaaiLi256ELi128ELNS4_4UMMA5MajorE0ELSO_0ELNSN_8SaturateE0EEEEEENS4_6LayoutINS5_IJSC_SC_SC_EEENS5_IJNSA_ILi0EEESU_SU_EEEEENS5_IJNS4_10UnderscoreESX_SX_EEEEENS4_18SM100_TMA_2SM_LOADENS4_14ComposedLayoutINS4_7SwizzleILi2ELi4ELi3EEENS4_18smem_ptr_flag_bitsILi8EEENSS_INS5_IJNSA_ILi8EEESH_EEENS5_IJSH_SC_EEEEEEEvNS4_8identityES10_S1A_vS1B_EENS_8epilogue10collective18CollectiveEpilogueINS1D_23Sm100TmaWarpSpecializedILi2ELi2ELi64ELb0ELb0EEEJNS5_IJSG_SG_SH_EEENS5_IJNSS_ISG_SC_EENSS_ISH_SC_EEEEEaSJ_aSJ_NS1D_6fusion15FusionCallbacksIS1H_NS1M_17LinearCombinationIaiaiLNS_15FloatRoundStyleE2EEES1I_S1L_JEEENS4_5SM1004TMEM4LOAD26SM100_TMEM_LOAD_32dp32b64xENS4_13SM90_TMA_LOADES1A_NS4_39AutoVectorizingCopyWithAssumedAlignmentILi128EEENS4_14SM90_TMA_STOREES1A_S1Y_S1Y_EEEvvEEEEvNT_6ParamsE)
        /*0038*/ 	.word	0x00000000


	//----- nvinfo : EIATTR_MIN_STACK_SIZE
	.align		4
.L_27:
        /*003c*/ 	.byte	0x04, 0x12
        /*003e*/ 	.short	(.L_29 - .L_28)
	.align		4
.L_28:
        /*0040*/ 	.word	index@(_ZN7cutlass13device_kernelINS_4gemm6kernel13GemmUniversalIN4cute5tupleIJiiiiEEENS1_10collective13CollectiveMmaINS1_35MainloopSm100TmaUmmaWarpSpecializedILi3ELi2ELi4ENS5_IJNS4_1CILi2EEENSA_ILi1EEESC_EEEEENS5_IJNSA_ILi256EEENSA_ILi128EEENSA_ILi64EEEEEEaNS5_IJlSC_lEEEaSJ_NS4_8TiledMMAINS4_8MMA_AtomIJNS4_21SM100_MMA_S8_2x1SM_SSIaaiLi256ELi128ELNS4_4UMMA5MajorE0ELSO_0ELNSN_8SaturateE0EEEEEENS4_6LayoutINS5_IJSC_SC_SC_EEENS5_IJNSA_ILi0EEESU_SU_EEEEENS5_IJNS4_10UnderscoreESX_SX_EEEEENS4_18SM100_TMA_2SM_LOADENS4_14ComposedLayoutINS4_7SwizzleILi2ELi4ELi3EEENS4_18smem_ptr_flag_bitsILi8EEENSS_INS5_IJNSA_ILi8EEESH_EEENS5_IJSH_SC_EEEEEEEvNS4_8identityES10_S1A_vS1B_EENS_8epilogue10collective18CollectiveEpilogueINS1D_23Sm100TmaWarpSpecializedILi2ELi2ELi64ELb0ELb0EEEJNS5_IJSG_SG_SH_EEENS5_IJNSS_ISG_SC_EENSS_ISH_SC_EEEEEaSJ_aSJ_NS1D_6fusion15FusionCallbacksIS1H_NS1M_17LinearCombinationIaiaiLNS_15FloatRoundStyleE2EEES1I_S1L_JEEENS4_5SM1004TMEM4LOAD26SM100_TMEM_LOAD_32dp32b64xENS4_13SM90_TMA_LOADES1A_NS4_39AutoVectorizingCopyWithAssumedAlignmentILi128EEENS4_14SM90_TMA_STOREES1A_S1Y_S1Y_EEEvvEEEEvNT_6ParamsE)
        /*0044*/ 	.word	0x00000000
.L_29:


//--------------------- .nv.compat                --------------------------
	.section	.nv.compat,"",@"SHT_CUDA_COMPAT_INFO"
	.align	4
        /*0000*/ 	.byte	0x02, 0x09, 0x01, 0x00, 0x02, 0x02, 0x03, 0x00, 0x02, 0x05, 0x06, 0x00, 0x03, 0x07, 0x01, 0x01
        /*0010*/ 	.byte	0x02, 0x03, 0x01, 0x00, 0x02, 0x06, 0x01, 0x00, 0x04, 0x0b, 0x08, 0x00, 0x01, 0x00, 0x00, 0x00
        /*0020*/ 	.byte	0x00, 0x00, 0x00, 0x00


//--------------------- .nv.info._ZN7cutlass13device_kernelINS_4gemm6kernel13GemmUniversalIN4cute5tupleIJiiiiEEENS1_10collective13CollectiveMmaINS1_35MainloopSm100TmaUmmaWarpSpecializedILi3ELi2ELi4ENS5_IJNS4_1CILi2EEENSA_ILi1EEESC_EEEEENS5_IJNSA_ILi256EEENSA_ILi128EEENSA_ILi64EEEEEEaNS5_IJlSC_lEEEaSJ_NS4_8TiledMMAINS4_8MMA_AtomIJNS4_21SM100_MMA_S8_2x1SM_SSIaaiLi256ELi128ELNS4_4UMMA5MajorE0ELSO_0ELNSN_8SaturateE0EEEEEENS4_6LayoutINS5_IJSC_SC_SC_EEENS5_IJNSA_ILi0EEESU_SU_EEEEENS5_IJNS4_10UnderscoreESX_SX_EEEEENS4_18SM100_TMA_2SM_LOADENS4_14ComposedLayoutINS4_7SwizzleILi2ELi4ELi3EEENS4_18smem_ptr_flag_bitsILi8EEENSS_INS5_IJNSA_ILi8EEESH_EEENS5_IJSH_SC_EEEEEEEvNS4_8identityES10_S1A_vS1B_EENS_8epilogue10collective18CollectiveEpilogueINS1D_23Sm100TmaWarpSpecializedILi2ELi2ELi64ELb0ELb0EEEJNS5_IJSG_SG_SH_EEENS5_IJNSS_ISG_SC_EENSS_ISH_SC_EEEEEaSJ_aSJ_NS1D_6fusion15FusionCallbacksIS1H_NS1M_17LinearCombinationIaiaiLNS_15FloatRoundStyleE2EEES1I_S1L_JEEENS4_5SM1004TMEM4LOAD26SM100_TMEM_LOAD_32dp32b64xENS4_13SM90_TMA_LOADES1A_NS4_39AutoVectorizingCopyWithAssumedAlignmentILi128EEENS4_14SM90_TMA_STOREES1A_S1Y_S1Y_EEEvvEEEEvNT_6ParamsE --------------------------
	.section	.nv.info._ZN7cutlass13device_kernelINS_4gemm6kernel13GemmUniversalIN4cute5tupleIJiiiiEEENS1_10collective13CollectiveMmaINS1_35MainloopSm100TmaUmmaWarpSpecializedILi3ELi2ELi4ENS5_IJNS4_1CILi2EEENSA_ILi1EEESC_EEEEENS5_IJNSA_ILi256EEENSA_ILi128EEENSA_ILi64EEEEEEaNS5_IJlSC_lEEEaSJ_NS4_8TiledMMAINS4_8MMA_AtomIJNS4_21SM100_MMA_S8_2x1SM_SSIaaiLi256ELi128ELNS4_4UMMA5MajorE0ELSO_0ELNSN_8SaturateE0EEEEEENS4_6LayoutINS5_IJSC_SC_SC_EEENS5_IJNSA_ILi0EEESU_SU_EEEEENS5_IJNS4_10UnderscoreESX_SX_EEEEENS4_18SM100_TMA_2SM_LOADENS4_14ComposedLayoutINS4_7SwizzleILi2ELi4ELi3EEENS4_18smem_ptr_flag_bitsILi8EEENSS_INS5_IJNSA_ILi8EEESH_EEENS5_IJSH_SC_EEEEEEEvNS4_8identityES10_S1A_vS1B_EENS_8epilogue10collective18CollectiveEpilogueINS1D_23Sm100TmaWarpSpecializedILi2ELi2ELi64ELb0ELb0EEEJNS5_IJSG_SG_SH_EEENS5_IJNSS_ISG_SC_EENSS_ISH_SC_EEEEEaSJ_aSJ_NS1D_6fusion15FusionCallbacksIS1H_NS1M_17LinearCombinationIaiaiLNS_15FloatRoundStyleE2EEES1I_S1L_JEEENS4_5SM1004TMEM4LOAD26SM100_TMEM_LOAD_32dp32b64xENS4_13SM90_TMA_LOADES1A_NS4_39AutoVectorizingCopyWithAssumedAlignmentILi128EEENS4_14SM90_TMA_STOREES1A_S1Y_S1Y_EEEvvEEEEvNT_6ParamsE,"",@"SHT_CUDA_INFO"
	.sectionflags	@""
	.align	4


	//----- nvinfo : EIATTR_CUDA_API_VERSION
	.align		4
        /*0000*/ 	.byte	0x04, 0x37
        /*0002*/ 	.short	(.L_31 - .L_30)
.L_30:
        /*0004*/ 	.word	0x00000082


	//----- nvinfo : EIATTR_KPARAM_INFO
	.align		4
.L_31:
        /*0008*/ 	.byte	0x04, 0x17
        /*000a*/ 	.short	(.L_33 - .L_32)
.L_32:
        /*000c*/ 	.word	0x00000000
        /*0010*/ 	.short	0x0000
        /*0012*/ 	.short	0x0000
        /*0014*/ 	.byte	0x00, 0xf0, 0x01, 0x20


	//----- nvinfo : EIATTR_AT_ENTRY_FRAGMENTS
	.align		4
.L_33:
        /*0018*/ 	.byte	0x04, 0x4f
        /*001a*/ 	.short	(.L_35 - .L_34)


	//   ....[0]....
.L_34:
        /*001c*/ 	.word	0x00000007


	//----- nvinfo : EIATTR_RESERVED_SMEM_USED
	.align		4
.L_35:
        /*0020*/ 	.byte	0x01, 0x41
	.zero		2


	//----- nvinfo : EIATTR_SPARSE_MMA_MASK
	.align		4
        /*0024*/ 	.byte	0x03, 0x50
        /*0026*/ 	.short	0x0000


	//----- nvinfo : EIATTR_TCGEN05_2CTA_USED
	.align		4
        /*0028*/ 	.byte	0x01, 0x52
	.zero		2


	//----- nvinfo : EIATTR_MAXREG_COUNT
	.align		4
        /*002c*/ 	.byte	0x03, 0x1b
        /*002e*/ 	.short	0x00ff


	//----- nvinfo : EIATTR_NUM_BARRIERS
	.align		4
        /*0030*/ 	.byte	0x02, 0x4c
        /*0032*/ 	.byte	0x07
	.zero		1


	//----- nvinfo : EIATTR_EXTERNS
	.align		4
        /*0034*/ 	.byte	0x04, 0x0f
        /*0036*/ 	.short	(.L_37 - .L_36)


	//   ....[0]....
	.align		4
.L_36:
        /*0038*/ 	.word	index@(__assertfail)


	//----- nvinfo : EIATTR_MERCURY_ISA_VERSION
	.align		4
.L_37:
        /*003c*/ 	.byte	0x03, 0x5f
        /*003e*/ 	.short	0x0101


	//----- nvinfo : EIATTR_INT_WARP_WIDE_INSTR_OFFSETS
	.align		4
        /*0040*/ 	.byte	0x04, 0x31
        /*0042*/ 	.short	(.L_39 - .L_38)


	//   ....[0]....
.L_38:
        /*0044*/ 	.word	0x00000cb0


	//   ....[1]....
        /*0048*/ 	.word	0x00000d50


	//   ....[2]....
        /*004c*/ 	.word	0x000020c0


	//   ....[3]....
        /*0050*/ 	.word	0x00003e30


	//   ....[4]....
        /*0054*/ 	.word	0x00003e50


	//   ....[5]....
        /*0058*/ 	.word	0x00003e80


	//   ....[6]....
        /*005c*/ 	.word	0x000047b0


	//   ....[7]....
        /*0060*/ 	.word	0x00004820


	//   ....[8]....
        /*0064*/ 	.word	0x00004a00


	//   ....[9]....
        /*0068*/ 	.word	0x00004b60


	//----- nvinfo : EIATTR_COOP_GROUP_MASK_REGIDS
	.align		4
.L_39:
        /*006c*/ 	.byte	0x04, 0x29
        /*006e*/ 	.short	(.L_41 - .L_40)


	//   ....[0]....
.L_40:
        /*0070*/ 	.word	0xffffffff


	//   ....[1]....
        /*0074*/ 	.word	0xffffffff


	//   ....[2]....
        /*0078*/ 	.word	0xffffffff


	//   ....[3]....
        /*007c*/ 	.word	0xffffffff


	//   ....[4]....
        /*0080*/ 	.word	0xffffffff


	//   ....[5]....
        /*0084*/ 	.word	0xffffffff


	//   ....[6]....
        /*0088*/ 	.word	0xffffffff


	//   ....[7]....
        /*008c*/ 	.word	0xffffffff


	//   ....[8]....
        /*0090*/ 	.word	0xffffffff


	//   ....[9]....
        /*0094*/ 	.word	0xffffffff


	//   ....[10]....
        /*0098*/ 	.word	0xffffffff


	//   ....[11]....
        /*009c*/ 	.word	0xffffffff


	//   ....[12]....
        /*00a0*/ 	.word	0xffffffff


	//   ....[13]....
        /*00a4*/ 	.word	0xffffffff


	//----- nvinfo : EIATTR_COOP_GROUP_INSTR_OFFSETS
	.align		4
.L_41:
        /*00a8*/ 	.byte	0x04, 0x28
        /*00aa*/ 	.short	(.L_43 - .L_42)


	//   ....[0]....
.L_42:
        /*00ac*/ 	.word	0x000000c0


	//   ....[1]....
        /*00b0*/ 	.word	0x00000500


	//   ....[2]....
        /*00b4*/ 	.word	0x00000660


	//   ....[3]....
        /*00b8*/ 	.word	0x000007b0


	//   ....[4]....
        /*00bc*/ 	.word	0x000008a0


	//   ....[5]....
        /*00c0*/ 	.word	0x00000a00


	//   ....[6]....
        /*00c4*/ 	.word	0x00000b90


	//   ....[7]....
        /*00c8*/ 	.word	0x00000dd0


	//   ....[8]....
        /*00cc*/ 	.word	0x00001fa0


	//   ....[9]....
        /*00d0*/ 	.word	0x00002cf0


	//   ....[10]....
        /*00d4*/ 	.word	0x000031c0


	//   ....[11]....
        /*00d8*/ 	.word	0x000031f0


	//   ....[12]....
        /*00dc*/ 	.word	0x00003d30


	//   ....[13]....
        /*00e0*/ 	.word	0x00003f40


	//----- nvinfo : EIATTR_VRC_CTA_INIT_COUNT
	.align		4
.L_43:
        /*00e4*/ 	.byte	0x02, 0x4a
        /*00e6*/ 	.byte	0x80
	.zero		1


	//----- nvinfo : EIATTR_SYSCALL_OFFSETS
	.align		4
        /*00e8*/ 	.byte	0x04, 0x46
        /*00ea*/ 	.short	(.L_45 - .L_44)


	//   ....[0]....
.L_44:
        /*00ec*/ 	.word	0x000055a0


	//   ....[1]....
        /*00f0*/ 	.word	0x000056e0


	//   ....[2]....
        /*00f4*/ 	.word	0x00005f40


	//   ....[3]....
        /*00f8*/ 	.word	0x00007540


	//----- nvinfo : EIATTR_MBARRIER_INSTR_OFFSETS
	.align		4
.L_45:
        /*00fc*/ 	.byte	0x04, 0x39
        /*00fe*/ 	.short	(.L_47 - .L_46)


	//   ....[0]....
.L_46:
        /*0100*/ 	.word	0x000005f0
        /*0104*/ 	.word	0x000000ff
        /*0108*/ 	.word	0x00000000
        /*010c*/ 	.short	0x0100
        /*010e*/ 	.byte	0x08
	.zero		1


	//   ....[1]....
        /*0110*/ 	.word	0x00000600
        /*0114*/ 	.word	0x000000ff
        /*0118*/ 	.word	0x00000018
        /*011c*/ 	.short	0x0100
        /*011e*/ 	.byte	0x08
	.zero		1


	//   ....[2]....
        /*0120*/ 	.word	0x00000610
        /*0124*/ 	.word	0x000000ff
        /*0128*/ 	.word	0x00000008
        /*012c*/ 	.short	0x0100
        /*012e*/ 	.byte	0x08
	.zero		1


	//   ....[3]....
        /*0130*/ 	.word	0x00000620
        /*0134*/ 	.word	0x000000ff
        /*0138*/ 	.word	0x00000020
        /*013c*/ 	.short	0x0100
        /*013e*/ 	.byte	0x08
	.zero		1


	//   ....[4]....
        /*0140*/ 	.word	0x00000630
        /*0144*/ 	.word	0x000000ff
        /*0148*/ 	.word	0x00000010
        /*014c*/ 	.short	0x0100
        /*014e*/ 	.byte	0x08
	.zero		1


	//   ....[5]....
        /*0150*/ 	.word	0x00000640
        /*0154*/ 	.word	0x000000ff
        /*0158*/ 	.word	0x00000028
        /*015c*/ 	.short	0x0100
        /*015e*/ 	.byte	0x08
	.zero		1


	//   ....[6]....
        /*0160*/ 	.word	0x00000760
        /*0164*/ 	.word	0x000000ff
        /*0168*/ 	.word	0x00000030
        /*016c*/ 	.short	0x0100
        /*016e*/ 	.byte	0x09
	.zero		1


	//   ....[7]....
        /*0170*/ 	.word	0x00000770
        /*0174*/ 	.word	0x000000ff
        /*0178*/ 	.word	0x00000040
        /*017c*/ 	.short	0x0100
        /*017e*/ 	.byte	0x09
	.zero		1


	//   ....[8]....
        /*0180*/ 	.word	0x00000780
        /*0184*/ 	.word	0x000000ff
        /*0188*/ 	.word	0x00000038
        /*018c*/ 	.short	0x0100
        /*018e*/ 	.byte	0x09
	.zero		1


	//   ....[9]....
        /*0190*/ 	.word	0x00000790
        /*0194*/ 	.word	0x000000ff
        /*0198*/ 	.word	0x00000048
        /*019c*/ 	.short	0x0100
        /*019e*/ 	.byte	0x09
	.zero		1


	//   ....[10]....
        /*01a0*/ 	.word	0x00000870
        /*01a4*/ 	.word	0x000000ff
        /*01a8*/ 	.word	0x00000050
        /*01ac*/ 	.short	0x0100
        /*01ae*/ 	.byte	0x08
	.zero		1


	//   ....[11]....
        /*01b0*/ 	.word	0x00000880
        /*01b4*/ 	.word	0x000000ff
        /*01b8*/ 	.word	0x00000058
        /*01bc*/ 	.short	0x0100
        /*01be*/ 	.byte	0x08
	.zero		1


	//   ....[12]....
        /*01c0*/ 	.word	0x000009b0
        /*01c4*/ 	.word	0x000000ff
        /*01c8*/ 	.word	0x00000060
        /*01cc*/ 	.short	0x0100
        /*01ce*/ 	.byte	0x08
	.zero		1


	//   ....[13]....
        /*01d0*/ 	.word	0x000009c0
        /*01d4*/ 	.word	0x000000ff
        /*01d8*/ 	.word	0x00000070
        /*01dc*/ 	.short	0x0100
        /*01de*/ 	.byte	0x08
	.zero		1


	//   ....[14]....
        /*01e0*/ 	.word	0x000009d0
        /*01e4*/ 	.word	0x000000ff
        /*01e8*/ 	.word	0x00000068
        /*01ec*/ 	.short	0x0100
        /*01ee*/ 	.byte	0x08
	.zero		1


	//   ....[15]....
        /*01f0*/ 	.word	0x000009e0
        /*01f4*/ 	.word	0x000000ff
        /*01f8*/ 	.word	0x00000078
        /*01fc*/ 	.short	0x0100
        /*01fe*/ 	.byte	0x08
	.zero		1


	//   ....[16]....
        /*0200*/ 	.word	0x00000b00
        /*0204*/ 	.word	0x000000ff
        /*0208*/ 	.word	0x00000080
        /*020c*/ 	.short	0x0100
        /*020e*/ 	.byte	0x09
	.zero		1


	//   ....[17]....
        /*0210*/ 	.word	0x00000b10
        /*0214*/ 	.word	0x000000ff
        /*0218*/ 	.word	0x000000a0
        /*021c*/ 	.short	0x0100
        /*021e*/ 	.byte	0x09
	.zero		1


	//   ....[18]....
        /*0220*/ 	.word	0x00000b20
        /*0224*/ 	.word	0x000000ff
        /*0228*/ 	.word	0x00000088
        /*022c*/ 	.short	0x0100
        /*022e*/ 	.byte	0x09
	.zero		1


	//   ....[19]....
        /*0230*/ 	.word	0x00000b30
        /*0234*/ 	.word	0x000000ff
        /*0238*/ 	.word	0x000000a8
        /*023c*/ 	.short	0x0100
        /*023e*/ 	.byte	0x09
	.zero		1


	//   ....[20]....
        /*0240*/ 	.word	0x00000b40
        /*0244*/ 	.word	0x000000ff
        /*0248*/ 	.word	0x00000090
        /*024c*/ 	.short	0x0100
        /*024e*/ 	.byte	0x09
	.zero		1


	//   ....[21]....
        /*0250*/ 	.word	0x00000b50
        /*0254*/ 	.word	0x000000ff
        /*0258*/ 	.word	0x000000b0
        /*025c*/ 	.short	0x0100
        /*025e*/ 	.byte	0x09
	.zero		1


	//   ....[22]....
        /*0260*/ 	.word	0x00000b60
        /*0264*/ 	.word	0x000000ff
        /*0268*/ 	.word	0x00000098
        /*026c*/ 	.short	0x0100
        /*026e*/ 	.byte	0x09
	.zero		1


	//   ....[23]....
        /*0270*/ 	.word	0x00000b70
        /*0274*/ 	.word	0x000000ff
        /*0278*/ 	.word	0x000000b8
        /*027c*/ 	.short	0x0100
        /*027e*/ 	.byte	0x09
	.zero		1


	//   ....[24]....
        /*0280*/ 	.word	0x00000c60
        /*0284*/ 	.word	0x000000ff
        /*0288*/ 	.word	0x000000c0
        /*028c*/ 	.short	0x0100
        /*028e*/ 	.byte	0x08
	.zero		1


	//   ....[25]....
        /*0290*/ 	.word	0x00000c70
        /*0294*/ 	.word	0x000000ff
        /*0298*/ 	.word	0x000000d0
        /*029c*/ 	.short	0x0100
        /*029e*/ 	.byte	0x08
	.zero		1


	//   ....[26]....
        /*02a0*/ 	.word	0x00000c80
        /*02a4*/ 	.word	0x000000ff
        /*02a8*/ 	.word	0x000000c8
        /*02ac*/ 	.short	0x0100
        /*02ae*/ 	.byte	0x08
	.zero		1


	//   ....[27]....
        /*02b0*/ 	.word	0x00000c90
        /*02b4*/ 	.word	0x000000ff
        /*02b8*/ 	.word	0x000000d8
        /*02bc*/ 	.short	0x0100
        /*02be*/ 	.byte	0x08
	.zero		1


	//   ....[28]....
        /*02c0*/ 	.word	0x00000d80
        /*02c4*/ 	.word	0x000000ff
        /*02c8*/ 	.word	0x000000e0
        /*02cc*/ 	.short	0x0100
        /*02ce*/ 	.byte	0x06
	.zero		1


	//   ....[29]....
        /*02d0*/ 	.word	0x000017a0
        /*02d4*/ 	.word	0x00000003
        /*02d8*/ 	.word	0x000000d0
        /*02dc*/ 	.short	0x010a
        /*02de*/ 	.byte	0xff
	.zero		1


	//   ....[30]....
        /*02e0*/ 	.word	0x000017d0
        /*02e4*/ 	.word	0x00000003
        /*02e8*/ 	.word	0x000000c0
        /*02ec*/ 	.short	0x0101
        /*02ee*/ 	.byte	0xff
	.zero		1


	//   ....[31]....
        /*02f0*/ 	.word	0x000018d0
        /*02f4*/ 	.word	0x000000ff
        /*02f8*/ 	.word	0x00000018
        /*02fc*/ 	.short	0x010a
        /*02fe*/ 	.byte	0x08
	.zero		1


	//   ....[32]....
        /*0300*/ 	.word	0x000019a0
        /*0304*/ 	.word	0x000000ff
        /*0308*/ 	.word	0x00000018
        /*030c*/ 	.short	0x010a
        /*030e*/ 	.byte	0x21
	.zero		1


	//   ....[33]....
        /*0310*/ 	.word	0x00001b50
        /*0314*/ 	.word	0x000000ff
        /*0318*/ 	.word	0x00000018
        /*031c*/ 	.short	0x010a
        /*031e*/ 	.byte	0x08
	.zero		1


	//   ....[34]....
        /*0320*/ 	.word	0x00001c50
        /*0324*/ 	.word	0x000000ff
        /*0328*/ 	.word	0x00000058
        /*032c*/ 	.short	0x0101
        /*032e*/ 	.byte	0x04
	.zero		1


	//   ....[35]....
        /*0330*/ 	.word	0x00001c70
        /*0334*/ 	.word	0x000000ff
        /*0338*/ 	.word	0x00000018
        /*033c*/ 	.short	0x010a
        /*033e*/ 	.byte	0x08
	.zero		1


	//   ....[36]....
        /*0340*/ 	.word	0x00001cf0
        /*0344*/ 	.word	0x000000ff
        /*0348*/ 	.word	0x00000018
        /*034c*/ 	.short	0x010a
        /*034e*/ 	.byte	0x11
	.zero		1


	//   ....[37]....
        /*0350*/ 	.word	0x00001e80
        /*0354*/ 	.word	0x000000ff
        /*0358*/ 	.word	0x00000018
        /*035c*/ 	.short	0x010a
        /*035e*/ 	.byte	0x08
	.zero		1


	//   ....[38]....
        /*0360*/ 	.word	0x00001fd0
        /*0364*/ 	.word	0x00000002
        /*0368*/ 	.word	0x00000060
        /*036c*/ 	.short	0x010a
        /*036e*/ 	.byte	0xff
	.zero		1


	//   ....[39]....
        /*0370*/ 	.word	0x00002090
        /*0374*/ 	.word	0x00000002
        /*0378*/ 	.word	0x00000000
        /*037c*/ 	.short	0x0101
        /*037e*/ 	.byte	0xff
	.zero		1


	//   ....[40]....
        /*0380*/ 	.word	0x000025f0
        /*0384*/ 	.word	0x000000ff
        /*0388*/ 	.word	0x00000000
        /*038c*/ 	.short	0x010a
        /*038e*/ 	.byte	0x05
	.zero		1


	//   ....[41]....
        /*0390*/ 	.word	0x00002680
        /*0394*/ 	.word	0x000000ff
        /*0398*/ 	.word	0x00000000
        /*039c*/ 	.short	0x010a
        /*039e*/ 	.byte	0x05
	.zero		1


	//   ....[42]....
        /*03a0*/ 	.word	0x00002720
        /*03a4*/ 	.word	0x00000000
        /*03a8*/ 	.word	0x00000000
        /*03ac*/ 	.short	0x010a
        /*03ae*/ 	.byte	0xff
	.zero		1


	//   ....[43]....
        /*03b0*/ 	.word	0x00002850
        /*03b4*/ 	.word	0x00000000
        /*03b8*/ 	.word	0x000000c0
        /*03bc*/ 	.short	0x010a
        /*03be*/ 	.byte	0xff
	.zero		1


	//   ....[44]....
        /*03c0*/ 	.word	0x000028c0
        /*03c4*/ 	.word	0x00000004
        /*03c8*/ 	.word	0x00000000
        /*03cc*/ 	.short	0x0101
        /*03ce*/ 	.byte	0xff
	.zero		1


	//   ....[45]....
        /*03d0*/ 	.word	0x000028e0
        /*03d4*/ 	.word	0x000000ff
        /*03d8*/ 	.word	0x00000070
        /*03dc*/ 	.short	0x010a
        /*03de*/ 	.byte	0x05
	.zero		1


	//   ....[46]....
        /*03e0*/ 	.word	0x00002a00
        /*03e4*/ 	.word	0x00000000
        /*03e8*/ 	.word	0x00000060
        /*03ec*/ 	.short	0x010a
        /*03ee*/ 	.byte	0xff
	.zero		1


	//   ....[47]....
        /*03f0*/ 	.word	0x00002b00
        /*03f4*/ 	.word	0x00000000
        /*03f8*/ 	.word	0x00000000
        /*03fc*/ 	.short	0x0101
        /*03fe*/ 	.byte	0xff
	.zero		1


	//   ....[48]....
        /*0400*/ 	.word	0x00002b90
        /*0404*/ 	.word	0x000000ff
        /*0408*/ 	.word	0x00000070
        /*040c*/ 	.short	0x0106
        /*040e*/ 	.byte	0x05
	.zero		1


	//   ....[49]....
        /*0410*/ 	.word	0x00002bb0
        /*0414*/ 	.word	0x000000ff
        /*0418*/ 	.word	0x00000070
        /*041c*/ 	.short	0x010a
        /*041e*/ 	.byte	0x05
	.zero		1


	//   ....[50]....
        /*0420*/ 	.word	0x00002c40
        /*0424*/ 	.word	0x000000ff
        /*0428*/ 	.word	0x00000070
        /*042c*/ 	.short	0x0106
        /*042e*/ 	.byte	0x04
	.zero		1


	//   ....[51]....
        /*0430*/ 	.word	0x00002c80
        /*0434*/ 	.word	0x00000000
        /*0438*/ 	.word	0x00000070
        /*043c*/ 	.short	0x010a
        /*043e*/ 	.byte	0xff
	.zero		1


	//   ....[52]....
        /*0440*/ 	.word	0x00002ec0
        /*0444*/ 	.word	0x000000ff
        /*0448*/ 	.word	0x00000008
        /*044c*/ 	.short	0x010a
        /*044e*/ 	.byte	0x06
	.zero		1


	//   ....[53]....
        /*0450*/ 	.word	0x00002ee0
        /*0454*/ 	.word	0x000000ff
        /*0458*/ 	.word	0x00000008
        /*045c*/ 	.short	0x010a
        /*045e*/ 	.byte	0x06
	.zero		1


	//   ....[54]....
        /*0460*/ 	.word	0x00003070
        /*0464*/ 	.word	0x000000ff
        /*0468*/ 	.word	0x00000008
        /*046c*/ 	.short	0x010a
        /*046e*/ 	.byte	0x06
	.zero		1


	//   ....[55]....
        /*0470*/ 	.word	0x00003090
        /*0474*/ 	.word	0x000000ff
        /*0478*/ 	.word	0x00000008
        /*047c*/ 	.short	0x010a
        /*047e*/ 	.byte	0x06
	.zero		1


	//   ....[56]....
        /*0480*/ 	.word	0x00003150
        /*0484*/ 	.word	0x000000ff
        /*0488*/ 	.word	0x00000000
        /*048c*/ 	.short	0x0101
        /*048e*/ 	.byte	0x07
	.zero		1


	//   ....[57]....
        /*0490*/ 	.word	0x00003450
        /*0494*/ 	.word	0x00000000
        /*0498*/ 	.word	0x00000060
        /*049c*/ 	.short	0x010a
        /*049e*/ 	.byte	0xff
	.zero		1


	//   ....[58]....
        /*04a0*/ 	.word	0x00003510
        /*04a4*/ 	.word	0x00000000
        /*04a8*/ 	.word	0x00000000
        /*04ac*/ 	.short	0x0101
        /*04ae*/ 	.byte	0xff
	.zero		1


	//   ....[59]....
        /*04b0*/ 	.word	0x000035d0
        /*04b4*/ 	.word	0x000000ff
        /*04b8*/ 	.word	0x00000000
        /*04bc*/ 	.short	0x010a
        /*04be*/ 	.byte	0x06
	.zero		1


	//   ....[60]....
        /*04c0*/ 	.word	0x000035e0
        /*04c4*/ 	.word	0x000000ff
        /*04c8*/ 	.word	0x000000a0
        /*04cc*/ 	.short	0x010a
        /*04ce*/ 	.byte	0x0a
	.zero		1


	//   ....[61]....
        /*04d0*/ 	.word	0x00003690
        /*04d4*/ 	.word	0x000000ff
        /*04d8*/ 	.word	0x00000000
        /*04dc*/ 	.short	0x010a
        /*04de*/ 	.byte	0x09
	.zero		1


	//   ....[62]....
        /*04e0*/ 	.word	0x000037d0
        /*04e4*/ 	.word	0x000000ff
        /*04e8*/ 	.word	0x00000000
        /*04ec*/ 	.short	0x010a
        /*04ee*/ 	.byte	0x06
	.zero		1


	//   ....[63]....
        /*04f0*/ 	.word	0x00003a20
        /*04f4*/ 	.word	0x000000ff
        /*04f8*/ 	.word	0x00000000
        /*04fc*/ 	.short	0x010a
        /*04fe*/ 	.byte	0x07
	.zero		1


	//   ....[64]....
        /*0500*/ 	.word	0x00003ab0
        /*0504*/ 	.word	0x000000ff
        /*0508*/ 	.word	0x00000000
        /*050c*/ 	.short	0x010a
        /*050e*/ 	.byte	0x07
	.zero		1


	//   ....[65]....
        /*0510*/ 	.word	0x00003b40
        /*0514*/ 	.word	0x000000ff
        /*0518*/ 	.word	0x00000000
        /*051c*/ 	.short	0x010a
        /*051e*/ 	.byte	0x07
	.zero		1


	//   ....[66]....
        /*0520*/ 	.word	0x00003be0
        /*0524*/ 	.word	0x00000000
        /*0528*/ 	.word	0x00000000
        /*052c*/ 	.short	0x010a
        /*052e*/ 	.byte	0xff
	.zero		1


	//   ....[67]....
        /*0530*/ 	.word	0x00003c20
        /*0534*/ 	.word	0x00000000
        /*0538*/ 	.word	0x00000000
        /*053c*/ 	.short	0x010a
        /*053e*/ 	.byte	0xff
	.zero		1


	//   ....[68]....
        /*0540*/ 	.word	0x00003c90
        /*0544*/ 	.word	0x000000ff
        /*0548*/ 	.word	0x00000000
        /*054c*/ 	.short	0x0101
        /*054e*/ 	.byte	0x05
	.zero		1


	//   ....[69]....
        /*0550*/ 	.word	0x00003cd0
        /*0554*/ 	.word	0x000000ff
        /*0558*/ 	.word	0x000000e0
        /*055c*/ 	.short	0x010a
        /*055e*/ 	.byte	0x08
	.zero		1


	//   ....[70]....
        /*0560*/ 	.word	0x00003d20
        /*0564*/ 	.word	0x000000ff
        /*0568*/ 	.word	0x00000000
        /*056c*/ 	.short	0x0101
        /*056e*/ 	.byte	0x05
	.zero		1


	//   ....[71]....
        /*0570*/ 	.word	0x00004150
        /*0574*/ 	.word	0x00000000
        /*0578*/ 	.word	0x00000060
        /*057c*/ 	.short	0x010a
        /*057e*/ 	.byte	0xff
	.zero		1


	//   ....[72]....
        /*0580*/ 	.word	0x00004210
        /*0584*/ 	.word	0x00000000
        /*0588*/ 	.word	0x00000000
        /*058c*/ 	.short	0x0101
        /*058e*/ 	.byte	0xff
	.zero		1


	//   ....[73]....
        /*0590*/ 	.word	0x00004530
        /*0594*/ 	.word	0x000000ff
        /*0598*/ 	.word	0x00000058
        /*059c*/ 	.short	0x010a
        /*059e*/ 	.byte	0x06
	.zero		1


	//   ....[74]....
        /*05a0*/ 	.word	0x00004720
        /*05a4*/ 	.word	0x000000ff
        /*05a8*/ 	.word	0x00000040
        /*05ac*/ 	.short	0x010a
        /*05ae*/ 	.byte	0x06
	.zero		1


	//   ....[75]....
        /*05b0*/ 	.word	0x000048f0
        /*05b4*/ 	.word	0x000000ff
        /*05b8*/ 	.word	0x00000030
        /*05bc*/ 	.short	0x010b
        /*05be*/ 	.byte	0x06
	.zero		1


	//   ....[76]....
        /*05c0*/ 	.word	0x00004960
        /*05c4*/ 	.word	0x000000ff
        /*05c8*/ 	.word	0x00000000
        /*05cc*/ 	.short	0x0101
        /*05ce*/ 	.byte	0x08
	.zero		1


	//   ....[77]....
        /*05d0*/ 	.word	0x00004990
        /*05d4*/ 	.word	0x000000ff
        /*05d8*/ 	.word	0x00000048
        /*05dc*/ 	.short	0x010a
        /*05de*/ 	.byte	0x06
	.zero		1


	//   ....[78]....
        /*05e0*/ 	.word	0x00004ba0
        /*05e4*/ 	.word	0x000000ff
        /*05e8*/ 	.word	0x00000038
        /*05ec*/ 	.short	0x010b
        /*05ee*/ 	.byte	0x06
	.zero		1


	//   ....[79]....
        /*05f0*/ 	.word	0x00004bc0
        /*05f4*/ 	.word	0x000000ff
        /*05f8*/ 	.word	0x00000000
        /*05fc*/ 	.short	0x0101
        /*05fe*/ 	.byte	0x0d
	.zero		1


	//   ....[80]....
        /*0600*/ 	.word	0x00004bf0
        /*0604*/ 	.word	0x000000ff
        /*0608*/ 	.word	0x00000040
        /*060c*/ 	.short	0x010a
        /*060e*/ 	.byte	0x06
	.zero		1


	//   ....[81]....
        /*0610*/ 	.word	0x00004c30
        /*0614*/ 	.word	0x00000000
        /*0618*/ 	.word	0x00000048
        /*061c*/ 	.short	0x010a
        /*061e*/ 	.byte	0xff
	.zero		1


	//   ....[82]....
        /*0620*/ 	.word	0x00004f70
        /*0624*/ 	.word	0x00000000
        /*0628*/ 	.word	0x00000060
        /*062c*/ 	.short	0x010a
        /*062e*/ 	.byte	0xff
	.zero		1


	//   ....[83]....
        /*0630*/ 	.word	0x00005080
        /*0634*/ 	.word	0x00000000
        /*0638*/ 	.word	0x00000000
        /*063c*/ 	.short	0x0101
        /*063e*/ 	.byte	0xff
	.zero		1


	//   ....[84]....
        /*0640*/ 	.word	0x00005ae0
        /*0644*/ 	.word	0x00000003
        /*0648*/ 	.word	0x00000030
        /*064c*/ 	.short	0x010a
        /*064e*/ 	.byte	0xff
	.zero		1


	//   ....[85]....
        /*0650*/ 	.word	0x00005b20
        /*0654*/ 	.word	0x000000ab
        /*0658*/ 	.word	0x00000080
        /*065c*/ 	.short	0x010a
        /*065e*/ 	.byte	0xff
	.zero		1


	//   ....[86]....
        /*0660*/ 	.word	0x00005c60
        /*0664*/ 	.word	0x00000003
        /*0668*/ 	.word	0x00000030
        /*066c*/ 	.short	0x010a
        /*066e*/ 	.byte	0xff
	.zero		1


	//   ....[87]....
        /*0670*/ 	.word	0x00005da0
        /*0674*/ 	.word	0x00000000
        /*0678*/ 	.word	0x00000000
        /*067c*/ 	.short	0x0101
        /*067e*/ 	.byte	0xff
	.zero		1


	//   ....[88]....
        /*0680*/ 	.word	0x00005e20
        /*0684*/ 	.word	0x000000ab
        /*0688*/ 	.word	0x00000080
        /*068c*/ 	.short	0x010a
        /*068e*/ 	.byte	0xff
	.zero		1


	//   ....[89]....
        /*0690*/ 	.word	0x000071b0
        /*0694*/ 	.word	0x0000007c
        /*0698*/ 	.word	0x00000030
        /*069c*/ 	.short	0x010a
        /*069e*/ 	.byte	0xff
	.zero		1


	//   ....[90]....
        /*06a0*/ 	.word	0x00007280
        /*06a4*/ 	.word	0x0000007c
        /*06a8*/ 	.word	0x00000030
        /*06ac*/ 	.short	0x010a
        /*06ae*/ 	.byte	0xff
	.zero		1


	//   ....[91]....
        /*06b0*/ 	.word	0x000073e0
        /*06b4*/ 	.word	0x00000003
        /*06b8*/ 	.word	0x00000000
        /*06bc*/ 	.short	0x0101
        /*06be*/ 	.byte	0xff
	.zero		1


	//   ....[92]....
        /*06c0*/ 	.word	0x000076c0
        /*06c4*/ 	.word	0x000000ab
        /*06c8*/ 	.word	0x00000000
        /*06cc*/ 	.short	0x0101
        /*06ce*/ 	.byte	0xff
	.zero		1


	//   ....[93]....
        /*06d0*/ 	.word	0x00008930
        /*06d4*/ 	.word	0x00000003
        /*06d8*/ 	.word	0x000000d0
        /*06dc*/ 	.short	0x010a
        /*06de*/ 	.byte	0xff
	.zero		1


	//   ....[94]....
        /*06e0*/ 	.word	0x00008990
        /*06e4*/ 	.word	0x00000002
        /*06e8*/ 	.word	0x00000018
        /*06ec*/ 	.short	0x010a
        /*06ee*/ 	.byte	0xff
	.zero		1


	//   ....[95]....
        /*06f0*/ 	.word	0x000089f0
        /*06f4*/ 	.word	0x00000002
        /*06f8*/ 	.word	0x00000018
        /*06fc*/ 	.short	0x010a
        /*06fe*/ 	.byte	0xff
	.zero		1


	//   ....[96]....
        /*0700*/ 	.word	0x00008a40
        /*0704*/ 	.word	0x00000002
        /*0708*/ 	.word	0x00000060
        /*070c*/ 	.short	0x010a
        /*070e*/ 	.byte	0xff
	.zero		1


	//   ....[97]....
        /*0710*/ 	.word	0x00008aa0
        /*0714*/ 	.word	0x00000000
        /*0718*/ 	.word	0x00000000
        /*071c*/ 	.short	0x010a
        /*071e*/ 	.byte	0xff
	.zero		1


	//   ....[98]....
        /*0720*/ 	.word	0x00008b00
        /*0724*/ 	.word	0x00000000
        /*0728*/ 	.word	0x00000000
        /*072c*/ 	.short	0x010a
        /*072e*/ 	.byte	0xff
	.zero		1


	//   ....[99]....
        /*0730*/ 	.word	0x00008b50
        /*0734*/ 	.word	0x00000000
        /*0738*/ 	.word	0x000000c0
        /*073c*/ 	.short	0x010a
        /*073e*/ 	.byte	0xff
	.zero		1


	//   ....[100]....
        /*0740*/ 	.word	0x00008bb0
        /*0744*/ 	.word	0x00000000
        /*0748*/ 	.word	0x00000070
        /*074c*/ 	.short	0x010a
        /*074e*/ 	.byte	0xff
	.zero		1


	//   ....[101]....
        /*0750*/ 	.word	0x00008c00
        /*0754*/ 	.word	0x00000000
        /*0758*/ 	.word	0x00000060
        /*075c*/ 	.short	0x010a
        /*075e*/ 	.byte	0xff
	.zero		1


	//   ....[102]....
        /*0760*/ 	.word	0x00008c60
        /*0764*/ 	.word	0x00000000
        /*0768*/ 	.word	0x00000070
        /*076c*/ 	.short	0x010a
        /*076e*/ 	.byte	0xff
	.zero		1


	//   ....[103]....
        /*0770*/ 	.word	0x00008cc0
        /*0774*/ 	.word	0x00000004
        /*0778*/ 	.word	0x00000008
        /*077c*/ 	.short	0x010a
        /*077e*/ 	.byte	0xff
	.zero		1


	//   ....[104]....
        /*0780*/ 	.word	0x00008da0
        /*0784*/ 	.word	0x00000002
        /*0788*/ 	.word	0x00000008
        /*078c*/ 	.short	0x010a
        /*078e*/ 	.byte	0xff
	.zero		1


	//   ....[105]....
        /*0790*/ 	.word	0x00008df0
        /*0794*/ 	.word	0x00000000
        /*0798*/ 	.word	0x00000060
        /*079c*/ 	.short	0x010a
        /*079e*/ 	.byte	0xff
	.zero		1


	//   ....[106]....
        /*07a0*/ 	.word	0x00008e50
        /*07a4*/ 	.word	0x00000000
        /*07a8*/ 	.word	0x000000a0
        /*07ac*/ 	.short	0x010a
        /*07ae*/ 	.byte	0xff
	.zero		1


	//   ....[107]....
        /*07b0*/ 	.word	0x00008eb0
        /*07b4*/ 	.word	0x00000000
        /*07b8*/ 	.word	0x00000000
        /*07bc*/ 	.short	0x010a
        /*07be*/ 	.byte	0xff
	.zero		1


	//   ....[108]....
        /*07c0*/ 	.word	0x00008f10
        /*07c4*/ 	.word	0x00000000
        /*07c8*/ 	.word	0x00000000
        /*07cc*/ 	.short	0x010a
        /*07ce*/ 	.byte	0xff
	.zero		1


	//   ....[109]....
        /*07d0*/ 	.word	0x00008f70
        /*07d4*/ 	.word	0x00000000
        /*07d8*/ 	.word	0x00000000
        /*07dc*/ 	.short	0x010a
        /*07de*/ 	.byte	0xff
	.zero		1


	//   ....[110]....
        /*07e0*/ 	.word	0x00008fd0
        /*07e4*/ 	.word	0x00000000
        /*07e8*/ 	.word	0x00000000
        /*07ec*/ 	.short	0x010a
        /*07ee*/ 	.byte	0xff
	.zero		1


	//   ....[111]....
        /*07f0*/ 	.word	0x00009030
        /*07f4*/ 	.word	0x00000000
        /*07f8*/ 	.word	0x000000e0
        /*07fc*/ 	.short	0x010a
        /*07fe*/ 	.byte	0xff
	.zero		1


	//   ....[112]....
        /*0800*/ 	.word	0x00009080
        /*0804*/ 	.word	0x00000000
        /*0808*/ 	.word	0x00000060
        /*080c*/ 	.short	0x010a
        /*080e*/ 	.byte	0xff
	.zero		1


	//   ....[113]....
        /*0810*/ 	.word	0x000090e0
        /*0814*/ 	.word	0x00000000
        /*0818*/ 	.word	0x00000058
        /*081c*/ 	.short	0x010a
        /*081e*/ 	.byte	0xff
	.zero		1


	//   ....[114]....
        /*0820*/ 	.word	0x00009140
        /*0824*/ 	.word	0x00000003
        /*0828*/ 	.word	0x00000040
        /*082c*/ 	.short	0x010a
        /*082e*/ 	.byte	0xff
	.zero		1


	//   ....[115]....
        /*0830*/ 	.word	0x000091a0
        /*0834*/ 	.word	0x00000003
        /*0838*/ 	.word	0x00000048
        /*083c*/ 	.short	0x010a
        /*083e*/ 	.byte	0xff
	.zero		1


	//   ....[116]....
        /*0840*/ 	.word	0x00009200
        /*0844*/ 	.word	0x00000000
        /*0848*/ 	.word	0x00000040
        /*084c*/ 	.short	0x010a
        /*084e*/ 	.byte	0xff
	.zero		1


	//   ....[117]....
        /*0850*/ 	.word	0x00009250
        /*0854*/ 	.word	0x00000000
        /*0858*/ 	.word	0x00000060
        /*085c*/ 	.short	0x010a
        /*085e*/ 	.byte	0xff
	.zero		1


	//   ....[118]....
        /*0860*/ 	.word	0x000092a0
        /*0864*/ 	.word	0x00000003
        /*0868*/ 	.word	0x00000030
        /*086c*/ 	.short	0x010a
        /*086e*/ 	.byte	0xff
	.zero		1


	//   ....[119]....
        /*0870*/ 	.word	0x000092f0
        /*0874*/ 	.word	0x000000ab
        /*0878*/ 	.word	0x00000080
        /*087c*/ 	.short	0x010a
        /*087e*/ 	.byte	0xff
	.zero		1


	//   ....[120]....
        /*0880*/ 	.word	0x00009340
        /*0884*/ 	.word	0x0000007c
        /*0888*/ 	.word	0x00000030
        /*088c*/ 	.short	0x010a
        /*088e*/ 	.byte	0xff
	.zero		1


	//----- nvinfo : EIATTR_NUM_MBARRIERS
	.align		4
.L_47:
        /*0890*/ 	.byte	0x03, 0x38
        /*0892*/ 	.short	0x001d


	//----- nvinfo : EIATTR_EXIT_INSTR_OFFSETS
	.align		4
        /*0894*/ 	.byte	0x04, 0x1c
        /*0896*/ 	.short	(.L_49 - .L_48)


	//   ....[0]....
.L_48:
        /*0898*/ 	.word	0x00002750


	//   ....[1]....
        /*089c*/ 	.word	0x00002c50


	//   ....[2]....
        /*08a0*/ 	.word	0x00002cb0


	//   ....[3]....
        /*08a4*/ 	.word	0x00003f50


	//   ....[4]....
        /*08a8*/ 	.word	0x00004c60


	//   ....[5]....
        /*08ac*/ 	.word	0x00004ca0


	//   ....[6]....
        /*08b0*/ 	.word	0x00008920


	//----- nvinfo : EIATTR_MAX_THREADS
	.align		4
.L_49:
        /*08b4*/ 	.byte	0x04, 0x05
        /*08b6*/ 	.short	(.L_51 - .L_50)
.L_50:
        /*08b8*/ 	.word	0x00000100
        /*08bc*/ 	.word	0x00000001
        /*08c0*/ 	.word	0x00000001


	//----- nvinfo : EIATTR_CRS_STACK_SIZE
	.align		4
.L_51:
        /*08c4*/ 	.byte	0x04, 0x1e
        /*08c6*/ 	.short	(.L_53 - .L_52)
.L_52:
        /*08c8*/ 	.word	0x00000000


	//----- nvinfo : EIATTR_CBANK_PARAM_SIZE
	.align		4
.L_53:
        /*08cc*/ 	.byte	0x03, 0x19
        /*08ce*/ 	.short	0x0800


	//----- nvinfo : EIATTR_PARAM_CBANK
	.align		4
        /*08d0*/ 	.byte	0x04, 0x0a
        /*08d2*/ 	.short	(.L_55 - .L_54)
	.align		4
.L_54:
        /*08d4*/ 	.word	index@(.nv.constant0._ZN7cutlass13device_kernelINS_4gemm6kernel13GemmUniversalIN4cute5tupleIJiiiiEEENS1_10collective13CollectiveMmaINS1_35MainloopSm100TmaUmmaWarpSpecializedILi3ELi2ELi4ENS5_IJNS4_1CILi2EEENSA_ILi1EEESC_EEEEENS5_IJNSA_ILi256EEENSA_ILi128EEENSA_ILi64EEEEEEaNS5_IJlSC_lEEEaSJ_NS4_8TiledMMAINS4_8MMA_AtomIJNS4_21SM100_MMA_S8_2x1SM_SSIaaiLi256ELi128ELNS4_4UMMA5MajorE0ELSO_0ELNSN_8SaturateE0EEEEEENS4_6LayoutINS5_IJSC_SC_SC_EEENS5_IJNSA_ILi0EEESU_SU_EEEEENS5_IJNS4_10UnderscoreESX_SX_EEEEENS4_18SM100_TMA_2SM_LOADENS4_14ComposedLayoutINS4_7SwizzleILi2ELi4ELi3EEENS4_18smem_ptr_flag_bitsILi8EEENSS_INS5_IJNSA_ILi8EEESH_EEENS5_IJSH_SC_EEEEEEEvNS4_8identityES10_S1A_vS1B_EENS_8epilogue10collective18CollectiveEpilogueINS1D_23Sm100TmaWarpSpecializedILi2ELi2ELi64ELb0ELb0EEEJNS5_IJSG_SG_SH_EEENS5_IJNSS_ISG_SC_EENSS_ISH_SC_EEEEEaSJ_aSJ_NS1D_6fusion15FusionCallbacksIS1H_NS1M_17LinearCombinationIaiaiLNS_15FloatRoundStyleE2EEES1I_S1L_JEEENS4_5SM1004TMEM4LOAD26SM100_TMEM_LOAD_32dp32b64xENS4_13SM90_TMA_LOADES1A_NS4_39AutoVectorizingCopyWithAssumedAlignmentILi128EEENS4_14SM90_TMA_STOREES1A_S1Y_S1Y_EEEvvEEEEvNT_6ParamsE)
        /*08d8*/ 	.short	0x0380
        /*08da*/ 	.short	0x0800


	//----- nvinfo : EIATTR_SW_WAR
	.align		4
.L_55:
        /*08dc*/ 	.byte	0x04, 0x36
        /*08de*/ 	.short	(.L_57 - .L_56)
.L_56:
        /*08e0*/ 	.word	0x00000008
.L_57:


//--------------------- .nv.callgraph             --------------------------
	.section	.nv.callgraph,"",@"SHT_CUDA_CALLGRAPH"
	.align	4
	.sectionentsize	8
	.align		4
        /*0000*/ 	.word	0x00000000
	.align		4
        /*0004*/ 	.word	0xffffffff
	.align		4
        /*0008*/ 	.word	index@(_ZN7cutlass13device_kernelINS_4gemm6kernel13GemmUniversalIN4cute5tupleIJiiiiEEENS1_10collective13CollectiveMmaINS1_35MainloopSm100TmaUmmaWarpSpecializedILi3ELi2ELi4ENS5_IJNS4_1CILi2EEENSA_ILi1EEESC_EEEEENS5_IJNSA_ILi256EEENSA_ILi128EEENSA_ILi64EEEEEEaNS5_IJlSC_lEEEaSJ_NS4_8TiledMMAINS4_8MMA_AtomIJNS4_21SM100_MMA_S8_2x1SM_SSIaaiLi256ELi128ELNS4_4UMMA5MajorE0ELSO_0ELNSN_8SaturateE0EEEEEENS4_6LayoutINS5_IJSC_SC_SC_EEENS5_IJNSA_ILi0EEESU_SU_EEEEENS5_IJNS4_10UnderscoreESX_SX_EEEEENS4_18SM100_TMA_2SM_LOADENS4_14ComposedLayoutINS4_7SwizzleILi2ELi4ELi3EEENS4_18smem_ptr_flag_bitsILi8EEENSS_INS5_IJNSA_ILi8EEESH_EEENS5_IJSH_SC_EEEEEEEvNS4_8identityES10_S1A_vS1B_EENS_8epilogue10collective18CollectiveEpilogueINS1D_23Sm100TmaWarpSpecializedILi2ELi2ELi64ELb0ELb0EEEJNS5_IJSG_SG_SH_EEENS5_IJNSS_ISG_SC_EENSS_ISH_SC_EEEEEaSJ_aSJ_NS1D_6fusion15FusionCallbacksIS1H_NS1M_17LinearCombinationIaiaiLNS_15FloatRoundStyleE2EEES1I_S1L_JEEENS4_5SM1004TMEM4LOAD26SM100_TMEM_LOAD_32dp32b64xENS4_13SM90_TMA_LOADES1A_NS4_39AutoVectorizingCopyWithAssumedAlignmentILi128EEENS4_14SM90_TMA_STOREES1A_S1Y_S1Y_EEEvvEEEEvNT_6ParamsE)
	.align		4
        /*000c*/ 	.word	index@(__assertfail)
	.align		4
        /*0010*/ 	.word	0x00000000
	.align		4
        /*0014*/ 	.word	0xfffffffe
	.align		4
        /*0018*/ 	.word	0x00000000
	.align		4
        /*001c*/ 	.word	0xfffffffd
	.align		4
        /*0020*/ 	.word	0x00000000
	.align		4
        /*0024*/ 	.word	0xfffffffc


//--------------------- .nv.constant4             --------------------------
	.section	.nv.constant4,"a",@progbits
	.align	8
	.align		8
.nv.constant4:
        /*0000*/ 	.dword	__assertfail
	.align		8
        /*0008*/ 	.dword	__unnamed_1
	.align		8
        /*0010*/ 	.dword	__unnamed_2
	.align		8
        /*0018*/ 	.dword	_ZN40_INTERNAL_5c065ee0_4_k_cu_7ae66bef_102244cuda3std3__45__cpo5beginE
	.align		8
        /*0020*/ 	.dword	_ZN40_INTERNAL_5c065ee0_4_k_cu_7ae66bef_102244cuda3std3__45__cpo3endE
	.align		8
        /*0028*/ 	.dword	_ZN40_INTERNAL_5c065ee0_4_k_cu_7ae66bef_102244cuda3std3__45__cpo6cbeginE
	.align		8
        /*0030*/ 	.dword	_ZN40_INTERNAL_5c065ee0_4_k_cu_7ae66bef_102244cuda3std3__45__cpo4cendE
	.align		8
        /*0038*/ 	.dword	_ZN40_INTERNAL_5c065ee0_4_k_cu_7ae66bef_102244cuda3std3__442_GLOBAL__N__5c065ee0_4_k_cu_7ae66bef_102246ignoreE
	.align		8
        /*0040*/ 	.dword	_ZN40_INTERNAL_5c065ee0_4_k_cu_7ae66bef_102244cuda3std3__419piecewise_constructE
	.align		8
        /*0048*/ 	.dword	_ZN40_INTERNAL_5c065ee0_4_k_cu_7ae66bef_102244cuda3std3__48in_placeE
	.align		8
        /*0050*/ 	.dword	_ZN40_INTERNAL_5c065ee0_4_k_cu_7ae66bef_102244cuda3std6ranges3__45__cpo4swapE
	.align		8
        /*0058*/ 	.dword	_ZN40_INTERNAL_5c065ee0_4_k_cu_7ae66bef_102244cuda3std6ranges3__45__cpo9iter_moveE
	.align		8
        /*0060*/ 	.dword	_ZN40_INTERNAL_5c065ee0_4_k_cu_7ae66bef_102244cute7productE
	.align		8
        /*0068*/ 	.dword	_ZN40_INTERNAL_5c065ee0_4_k_cu_7ae66bef_102244cute1_E
	.align		8
        /*0070*/ 	.dword	$str$25
	.align		8
        /*0078*/ 	.dword	$str$26
	.align		8
        /*0080*/ 	.dword	$str$27
	.align		8
        /*0088*/ 	.dword	$str$28


//--------------------- .text._ZN7cutlass13device_kernelINS_4gemm6kernel13GemmUniversalIN4cute5tupleIJiiiiEEENS1_10collective13CollectiveMmaINS1_35MainloopSm100TmaUmmaWarpSpecializedILi3ELi2ELi4ENS5_IJNS4_1CILi2EEENSA_ILi1EEESC_EEEEENS5_IJNSA_ILi256EEENSA_ILi128EEENSA_ILi64EEEEEEaNS5_IJlSC_lEEEaSJ_NS4_8TiledMMAINS4_8MMA_AtomIJNS4_21SM100_MMA_S8_2x1SM_SSIaaiLi256ELi128ELNS4_4UMMA5MajorE0ELSO_0ELNSN_8SaturateE0EEEEEENS4_6LayoutINS5_IJSC_SC_SC_EEENS5_IJNSA_ILi0EEESU_SU_EEEEENS5_IJNS4_10UnderscoreESX_SX_EEEEENS4_18SM100_TMA_2SM_LOADENS4_14ComposedLayoutINS4_7SwizzleILi2ELi4ELi3EEENS4_18smem_ptr_flag_bitsILi8EEENSS_INS5_IJNSA_ILi8EEESH_EEENS5_IJSH_SC_EEEEEEEvNS4_8identityES10_S1A_vS1B_EENS_8epilogue10collective18CollectiveEpilogueINS1D_23Sm100TmaWarpSpecializedILi2ELi2ELi64ELb0ELb0EEEJNS5_IJSG_SG_SH_EEENS5_IJNSS_ISG_SC_EENSS_ISH_SC_EEEEEaSJ_aSJ_NS1D_6fusion15FusionCallbacksIS1H_NS1M_17LinearCombinationIaiaiLNS_15FloatRoundStyleE2EEES1I_S1L_JEEENS4_5SM1004TMEM4LOAD26SM100_TMEM_LOAD_32dp32b64xENS4_13SM90_TMA_LOADES1A_NS4_39AutoVectorizingCopyWithAssumedAlignmentILi128EEENS4_14SM90_TMA_STOREES1A_S1Y_S1Y_EEEvvEEEEvNT_6ParamsE --------------------------
	.section	.text._ZN7cutlass13device_kernelINS_4gemm6kernel13GemmUniversalIN4cute5tupleIJiiiiEEENS1_10collective13CollectiveMmaINS1_35MainloopSm100TmaUmmaWarpSpecializedILi3ELi2ELi4ENS5_IJNS4_1CILi2EEENSA_ILi1EEESC_EEEEENS5_IJNSA_ILi256EEENSA_ILi128EEENSA_ILi64EEEEEEaNS5_IJlSC_lEEEaSJ_NS4_8TiledMMAINS4_8MMA_AtomIJNS4_21SM100_MMA_S8_2x1SM_SSIaaiLi256ELi128ELNS4_4UMMA5MajorE0ELSO_0ELNSN_8SaturateE0EEEEEENS4_6LayoutINS5_IJSC_SC_SC_EEENS5_IJNSA_ILi0EEESU_SU_EEEEENS5_IJNS4_10UnderscoreESX_SX_EEEEENS4_18SM100_TMA_2SM_LOADENS4_14ComposedLayoutINS4_7SwizzleILi2ELi4ELi3EEENS4_18smem_ptr_flag_bitsILi8EEENSS_INS5_IJNSA_ILi8EEESH_EEENS5_IJSH_SC_EEEEEEEvNS4_8identityES10_S1A_vS1B_EENS_8epilogue10collective18CollectiveEpilogueINS1D_23Sm100TmaWarpSpecializedILi2ELi2ELi64ELb0ELb0EEEJNS5_IJSG_SG_SH_EEENS5_IJNSS_ISG_SC_EENSS_ISH_SC_EEEEEaSJ_aSJ_NS1D_6fusion15FusionCallbacksIS1H_NS1M_17LinearCombinationIaiaiLNS_15FloatRoundStyleE2EEES1I_S1L_JEEENS4_5SM1004TMEM4LOAD26SM100_TMEM_LOAD_32dp32b64xENS4_13SM90_TMA_LOADES1A_NS4_39AutoVectorizingCopyWithAssumedAlignmentILi128EEENS4_14SM90_TMA_STOREES1A_S1Y_S1Y_EEEvvEEEEvNT_6ParamsE,"ax",@progbits
	.align	128
.text._ZN7cutlass13device_kernelINS_4gemm6kernel13GemmUniversalIN4cute5tupleIJiiiiEEENS1_10collective13CollectiveMmaINS1_35MainloopSm100TmaUmmaWarpSpecializedILi3ELi2ELi4ENS5_IJNS4_1CILi2EEENSA_ILi1EEESC_EEEEENS5_IJNSA_ILi256EEENSA_ILi128EEENSA_ILi64EEEEEEaNS5_IJlSC_lEEEaSJ_NS4_8TiledMMAINS4_8MMA_AtomIJNS4_21SM100_MMA_S8_2x1SM_SSIaaiLi256ELi128ELNS4_4UMMA5MajorE0ELSO_0ELNSN_8SaturateE0EEEEEENS4_6LayoutINS5_IJSC_SC_SC_EEENS5_IJNSA_ILi0EEESU_SU_EEEEENS5_IJNS4_10UnderscoreESX_SX_EEEEENS4_18SM100_TMA_2SM_LOADENS4_14ComposedLayoutINS4_7SwizzleILi2ELi4ELi3EEENS4_18smem_ptr_flag_bitsILi8EEENSS_INS5_IJNSA_ILi8EEESH_EEENS5_IJSH_SC_EEEEEEEvNS4_8identityES10_S1A_vS1B_EENS_8epilogue10collective18CollectiveEpilogueINS1D_23Sm100TmaWarpSpecializedILi2ELi2ELi64ELb0ELb0EEEJNS5_IJSG_SG_SH_EEENS5_IJNSS_ISG_SC_EENSS_ISH_SC_EEEEEaSJ_aSJ_NS1D_6fusion15FusionCallbacksIS1H_NS1M_17LinearCombinationIaiaiLNS_15FloatRoundStyleE2EEES1I_S1L_JEEENS4_5SM1004TMEM4LOAD26SM100_TMEM_LOAD_32dp32b64xENS4_13SM90_TMA_LOADES1A_NS4_39AutoVectorizingCopyWithAssumedAlignmentILi128EEENS4_14SM90_TMA_STOREES1A_S1Y_S1Y_EEEvvEEEEvNT_6ParamsE:
        .type           _ZN7cutlass13device_kernelINS_4gemm6kernel13GemmUniversalIN4cute5tupleIJiiiiEEENS1_10collective13CollectiveMmaINS1_35MainloopSm100TmaUmmaWarpSpecializedILi3ELi2ELi4ENS5_IJNS4_1CILi2EEENSA_ILi1EEESC_EEEEENS5_IJNSA_ILi256EEENSA_ILi128EEENSA_ILi64EEEEEEaNS5_IJlSC_lEEEaSJ_NS4_8TiledMMAINS4_8MMA_AtomIJNS4_21SM100_MMA_S8_2x1SM_SSIaaiLi256ELi128ELNS4_4UMMA5MajorE0ELSO_0ELNSN_8SaturateE0EEEEEENS4_6LayoutINS5_IJSC_SC_SC_EEENS5_IJNSA_ILi0EEESU_SU_EEEEENS5_IJNS4_10UnderscoreESX_SX_EEEEENS4_18SM100_TMA_2SM_LOADENS4_14ComposedLayoutINS4_7SwizzleILi2ELi4ELi3EEENS4_18smem_ptr_flag_bitsILi8EEENSS_INS5_IJNSA_ILi8EEESH_EEENS5_IJSH_SC_EEEEEEEvNS4_8identityES10_S1A_vS1B_EENS_8epilogue10collective18CollectiveEpilogueINS1D_23Sm100TmaWarpSpecializedILi2ELi2ELi64ELb0ELb0EEEJNS5_IJSG_SG_SH_EEENS5_IJNSS_ISG_SC_EENSS_ISH_SC_EEEEEaSJ_aSJ_NS1D_6fusion15FusionCallbacksIS1H_NS1M_17LinearCombinationIaiaiLNS_15FloatRoundStyleE2EEES1I_S1L_JEEENS4_5SM1004TMEM4LOAD26SM100_TMEM_LOAD_32dp32b64xENS4_13SM90_TMA_LOADES1A_NS4_39AutoVectorizingCopyWithAssumedAlignmentILi128EEENS4_14SM90_TMA_STOREES1A_S1Y_S1Y_EEEvvEEEEvNT_6ParamsE,@function
        .size           _ZN7cutlass13device_kernelINS_4gemm6kernel13GemmUniversalIN4cute5tupleIJiiiiEEENS1_10collective13CollectiveMmaINS1_35MainloopSm100TmaUmmaWarpSpecializedILi3ELi2ELi4ENS5_IJNS4_1CILi2EEENSA_ILi1EEESC_EEEEENS5_IJNSA_ILi256EEENSA_ILi128EEENSA_ILi64EEEEEEaNS5_IJlSC_lEEEaSJ_NS4_8TiledMMAINS4_8MMA_AtomIJNS4_21SM100_MMA_S8_2x1SM_SSIaaiLi256ELi128ELNS4_4UMMA5MajorE0ELSO_0ELNSN_8SaturateE0EEEEEENS4_6LayoutINS5_IJSC_SC_SC_EEENS5_IJNSA_ILi0EEESU_SU_EEEEENS5_IJNS4_10UnderscoreESX_SX_EEEEENS4_18SM100_TMA_2SM_LOADENS4_14ComposedLayoutINS4_7SwizzleILi2ELi4ELi3EEENS4_18smem_ptr_flag_bitsILi8EEENSS_INS5_IJNSA_ILi8EEESH_EEENS5_IJSH_SC_EEEEEEEvNS4_8identityES10_S1A_vS1B_EENS_8epilogue10collective18CollectiveEpilogueINS1D_23Sm100TmaWarpSpecializedILi2ELi2ELi64ELb0ELb0EEEJNS5_IJSG_SG_SH_EEENS5_IJNSS_ISG_SC_EENSS_ISH_SC_EEEEEaSJ_aSJ_NS1D_6fusion15FusionCallbacksIS1H_NS1M_17LinearCombinationIaiaiLNS_15FloatRoundStyleE2EEES1I_S1L_JEEENS4_5SM1004TMEM4LOAD26SM100_TMEM_LOAD_32dp32b64xENS4_13SM90_TMA_LOADES1A_NS4_39AutoVectorizingCopyWithAssumedAlignmentILi128EEENS4_14SM90_TMA_STOREES1A_S1Y_S1Y_EEEvvEEEEvNT_6ParamsE,(.L_x_160 - _ZN7cutlass13device_kernelINS_4gemm6kernel13GemmUniversalIN4cute5tupleIJiiiiEEENS1_10collective13CollectiveMmaINS1_35MainloopSm100TmaUmmaWarpSpecializedILi3ELi2ELi4ENS5_IJNS4_1CILi2EEENSA_ILi1EEESC_EEEEENS5_IJNSA_ILi256EEENSA_ILi128EEENSA_ILi64EEEEEEaNS5_IJlSC_lEEEaSJ_NS4_8TiledMMAINS4_8MMA_AtomIJNS4_21SM100_MMA_S8_2x1SM_SSIaaiLi256ELi128ELNS4_4UMMA5MajorE0ELSO_0ELNSN_8SaturateE0EEEEEENS4_6LayoutINS5_IJSC_SC_SC_EEENS5_IJNSA_ILi0EEESU_SU_EEEEENS5_IJNS4_10UnderscoreESX_SX_EEEEENS4_18SM100_TMA_2SM_LOADENS4_14ComposedLayoutINS4_7SwizzleILi2ELi4ELi3EEENS4_18smem_ptr_flag_bitsILi8EEENSS_INS5_IJNSA_ILi8EEESH_EEENS5_IJSH_SC_EEEEEEEvNS4_8identityES10_S1A_vS1B_EENS_8epilogue10collective18CollectiveEpilogueINS1D_23Sm100TmaWarpSpecializedILi2ELi2ELi64ELb0ELb0EEEJNS5_IJSG_SG_SH_EEENS5_IJNSS_ISG_SC_EENSS_ISH_SC_EEEEEaSJ_aSJ_NS1D_6fusion15FusionCallbacksIS1H_NS1M_17LinearCombinationIaiaiLNS_15FloatRoundStyleE2EEES1I_S1L_JEEENS4_5SM1004TMEM4LOAD26SM100_TMEM_LOAD_32dp32b64xENS4_13SM90_TMA_LOADES1A_NS4_39AutoVectorizingCopyWithAssumedAlignmentILi128EEENS4_14SM90_TMA_STOREES1A_S1Y_S1Y_EEEvvEEEEvNT_6ParamsE)
        .other          _ZN7cutlass13device_kernelINS_4gemm6kernel13GemmUniversalIN4cute5tupleIJiiiiEEENS1_10collective13CollectiveMmaINS1_35MainloopSm100TmaUmmaWarpSpecializedILi3ELi2ELi4ENS5_IJNS4_1CILi2EEENSA_ILi1EEESC_EEEEENS5_IJNSA_ILi256EEENSA_ILi128EEENSA_ILi64EEEEEEaNS5_IJlSC_lEEEaSJ_NS4_8TiledMMAINS4_8MMA_AtomIJNS4_21SM100_MMA_S8_2x1SM_SSIaaiLi256ELi128ELNS4_4UMMA5MajorE0ELSO_0ELNSN_8SaturateE0EEEEEENS4_6LayoutINS5_IJSC_SC_SC_EEENS5_IJNSA_ILi0EEESU_SU_EEEEENS5_IJNS4_10UnderscoreESX_SX_EEEEENS4_18SM100_TMA_2SM_LOADENS4_14ComposedLayoutINS4_7SwizzleILi2ELi4ELi3EEENS4_18smem_ptr_flag_bitsILi8EEENSS_INS5_IJNSA_ILi8EEESH_EEENS5_IJSH_SC_EEEEEEEvNS4_8identityES10_S1A_vS1B_EENS_8epilogue10collective18CollectiveEpilogueINS1D_23Sm100TmaWarpSpecializedILi2ELi2ELi64ELb0ELb0EEEJNS5_IJSG_SG_SH_EEENS5_IJNSS_ISG_SC_EENSS_ISH_SC_EEEEEaSJ_aSJ_NS1D_6fusion15FusionCallbacksIS1H_NS1M_17LinearCombinationIaiaiLNS_15FloatRoundStyleE2EEES1I_S1L_JEEENS4_5SM1004TMEM4LOAD26SM100_TMEM_LOAD_32dp32b64xENS4_13SM90_TMA_LOADES1A_NS4_39AutoVectorizingCopyWithAssumedAlignmentILi128EEENS4_14SM90_TMA_STOREES1A_S1Y_S1Y_EEEvvEEEEvNT_6ParamsE,@"STO_CUDA_ENTRY STV_DEFAULT"
_ZN7cutlass13device_kernelINS_4gemm6kernel13GemmUniversalIN4cute5tupleIJiiiiEEENS1_10collective13CollectiveMmaINS1_35MainloopSm100TmaUmmaWarpSpecializedILi3ELi2ELi4ENS5_IJNS4_1CILi2EEENSA_ILi1EEESC_EEEEENS5_IJNSA_ILi256EEENSA_ILi128EEENSA_ILi64EEEEEEaNS5_IJlSC_lEEEaSJ_NS4_8TiledMMAINS4_8MMA_AtomIJNS4_21SM100_MMA_S8_2x1SM_SSIaaiLi256ELi128ELNS4_4UMMA5MajorE0ELSO_0ELNSN_8SaturateE0EEEEEENS4_6LayoutINS5_IJSC_SC_SC_EEENS5_IJNSA_ILi0EEESU_SU_EEEEENS5_IJNS4_10UnderscoreESX_SX_EEEEENS4_18SM100_TMA_2SM_LOADENS4_14ComposedLayoutINS4_7SwizzleILi2ELi4ELi3EEENS4_18smem_ptr_flag_bitsILi8EEENSS_INS5_IJNSA_ILi8EEESH_EEENS5_IJSH_SC_EEEEEEEvNS4_8identityES10_S1A_vS1B_EENS_8epilogue10collective18CollectiveEpilogueINS1D_23Sm100TmaWarpSpecializedILi2ELi2ELi64ELb0ELb0EEEJNS5_IJSG_SG_SH_EEENS5_IJNSS_ISG_SC_EENSS_ISH_SC_EEEEEaSJ_aSJ_NS1D_6fusion15FusionCallbacksIS1H_NS1M_17LinearCombinationIaiaiLNS_15FloatRoundStyleE2EEES1I_S1L_JEEENS4_5SM1004TMEM4LOAD26SM100_TMEM_LOAD_32dp32b64xENS4_13SM90_TMA_LOADES1A_NS4_39AutoVectorizingCopyWithAssumedAlignmentILi128EEENS4_14SM90_TMA_STOREES1A_S1Y_S1Y_EEEvvEEEEvNT_6ParamsE:
[----:B------:R-:W1:Y:S01]  /*0000*/  LDC R1, c[0x0][0x37c] ;  /* 0x0000df00ff017b82 */ /* 0x000e620000000800 */
[----:B------:R-:W2:Y:S01]  /*0010*/  S2R R169, SR_TID.X ;  /* 0x0000000000a97919 */ /* 0x000ea20000002100 */
[----:B------:R-:W3:Y:S06]  /*0020*/  LDCU.64 UR6, c[0x0][0x890] ;  /* 0x00011200ff0677ac */ /* 0x000eec0008000a00 */
[----:B------:R-:W4:Y:S01]  /*0030*/  S2UR UR37, SR_CgaCtaId ;  /* 0x00000000002579c3 */ /* 0x000f220000008800 */
[----:B------:R-:W-:Y:S02]  /*0040*/  PRMT R153, RZ, 0x7610, R153 ;  /* 0x00007610ff997816 */ /* 0x000fe40000000099 */
[----:B------:R-:W-:Y:S01]  /*0050*/  ELECT P1, URZ, PT ;  /* 0x0000000000ff782f */ /* 0x000fe20003820000 */
[----:B------:R-:W1:Y:S01]  /*0060*/  LDCU.64 UR46, c[0x0][0x358] ;  /* 0x00006b00ff2e77ac */ /* 0x000e620008000a00 */
[----:B---3--:R-:W-:-:S04]  /*0070*/  UISETP.NE.U32.AND UP0, UPT, UR6, URZ, UPT ;  /* 0x000000ff0600728c */ /* 0x008fc8000bf05070 */
[----:B------:R-:W-:Y:S02]  /*0080*/  UISETP.NE.AND.EX UP0, UPT, UR7, URZ, UPT, UP0 ;  /* 0x000000ff0700728c */ /* 0x000fe4000bf05300 */
[----:B----4-:R-:W-:Y:S02]  /*0090*/  ULOP3.LUT UR5, UR37, 0x1, URZ, 0xc0, !UPT ;  /* 0x0000000125057892 */ /* 0x010fe4000f8ec0ff */
[----:B------:R-:W-:Y:S01]  /*00a0*/  ULOP3.LUT UR4, UR37, 0x1, URZ, 0x3c, !UPT ;  /* 0x0000000125047892 */ /* 0x000fe2000f8e3cff */
[----:B--2---:R-:W-:-:S05]  /*00b0*/  SHF.R.U32.HI R156, RZ, 0x5, R169 ;  /* 0x00000005ff9c7819 */ /* 0x004fca00000116a9 */
[----:B------:R-:W2:Y:S02]  /*00c0*/  SHFL.IDX PT, R0, R156, RZ, 0x1f ;  /* 0x00001fff9c007589 */ /* 0x000ea400000e0000 */
[----:B--2---:R-:W-:Y:S01]  /*00d0*/  R2UR UR10, R0 ;  /* 0x00000000000a72ca */ /* 0x004fe200000e0000 */
[----:B-1----:R-:W-:-:S14]  /*00e0*/  BRA.U UP0, `(.L_x_0) ;  /* 0x00000001002c7547 */ /* 0x002fdc000b800000 */
[----:B------:R-:W1:Y:S02]  /*00f0*/  LDCU.64 UR8, c[0x0][0x888] ;  /* 0x00011100ff0877ac */ /* 0x000e640008000a00 */
[----:B-1----:R-:W-:-:S04]  /*0100*/  UISETP.NE.U32.AND UP0, UPT, UR8, URZ, UPT ;  /* 0x000000ff0800728c */ /* 0x002fc8000bf05070 */
[----:B------:R-:W-:-:S09]  /*0110*/  UISETP.NE.AND.EX UP0, UPT, UR9, URZ, UPT, UP0 ;  /* 0x000000ff0900728c */ /* 0x000fd2000bf05300 */
[----:B------:R-:W-:Y:S05]  /*0120*/  BRA.U !UP0, `(.L_x_1) ;  /* 0x0000000108107547 */ /* 0x000fea000b800000 */
[----:B------:R-:W1:Y:S02]  /*0130*/  LDC.64 R82, c[0x0][0x888] ;  /* 0x00022200ff527b82 */ /* 0x000e640000000a00 */
[----:B-1----:R1:W5:Y:S01]  /*0140*/  LDG.E R82, desc[UR46][R82.64] ;  /* 0x0000002e52527981 */ /* 0x002362000c1e1900 */
[----:B------:R-:W-:Y:S01]  /*0150*/  HFMA2 R153, -RZ, RZ, 0, 5.9604644775390625e-08 ;  /* 0x00000001ff997431 */ /* 0x000fe200000001ff */
[----:B------:R-:W-:Y:S05]  /*0160*/  BRA `(.L_x_0) ;  /* 0x00000000000c7947 */ /* 0x000fea0003800000 */
.L_x_1:
[----:B------:R-:W1:Y:S01]  /*0170*/  LDCU UR8, c[0x0][0x880] ;  /* 0x00011000ff0877ac */ /* 0x000e620008000800 */
[----:B------:R-:W-:Y:S01]  /*0180*/  HFMA2 R153, -RZ, RZ, 0, 5.9604644775390625e-08 ;  /* 0x00000001ff997431 */ /* 0x000fe200000001ff */
[----:B-1----:R-:W-:-:S07]  /*0190*/  MOV R82, UR8 ;  /* 0x0000000800527c02 */ /* 0x002fce0008000f00 */
.L_x_0:
[----:B------:R-:W2:Y:S02]  /*01a0*/  LDCU.64 UR8, c[0x0][0x8b0] ;  /* 0x00011600ff0877ac */ /* 0x000ea40008000a00 */
[----:B--2---:R-:W-:-:S04]  /*01b0*/  UISETP.NE.U32.AND UP0, UPT, UR8, URZ, UPT ;  /* 0x000000ff0800728c */ /* 0x004fc8000bf05070 */
[----:B------:R-:W-:-:S09]  /*01c0*/  UISETP.NE.AND.EX UP0, UPT, UR9, URZ, UPT, UP0 ;  /* 0x000000ff0900728c */ /* 0x000fd2000bf05300 */
[----:B------:R-:W-:Y:S05]  /*01d0*/  BRA.U UP0, `(.L_x_2) ;  /* 0x0000000100247547 */ /* 0x000fea000b800000 */
[----:B------:R-:W2:Y:S02]  /*01e0*/  LDCU.64 UR8, c[0x0][0x8a8] ;  /* 0x00011500ff0877ac */ /* 0x000ea40008000a00 */
[----:B--2---:R-:W-:-:S04]  /*01f0*/  UISETP.NE.U32.AND UP0, UPT, UR8, URZ, UPT ;  /* 0x000000ff0800728c */ /* 0x004fc8000bf05070 */
[----:B------:R-:W-:-:S09]  /*0200*/  UISETP.NE.AND.EX UP0, UPT, UR9, URZ, UPT, UP0 ;  /* 0x000000ff0900728c */ /* 0x000fd2000bf05300 */
[----:B------:R-:W-:Y:S05]  /*0210*/  BRA.U !UP0, `(.L_x_3) ;  /* 0x00000001080c7547 */ /* 0x000fea000b800000 */
[----:B------:R-:W2:Y:S02]  /*0220*/  LDC.64 R78, c[0x0][0x8a8] ;  /* 0x00022a00ff4e7b82 */ /* 0x000ea40000000a00 */
[----:B--2---:R2:W5:Y:S01]  /*0230*/  LDG.E R78, desc[UR46][R78.64] ;  /* 0x0000002e4e4e7981 */ /* 0x004562000c1e1900 */
[----:B------:R-:W-:Y:S05]  /*0240*/  BRA `(.L_x_2) ;  /* 0x0000000000087947 */ /* 0x000fea0003800000 */
.L_x_3:
[----:B------:R-:W2:Y:S02]  /*0250*/  LDCU UR8, c[0x0][0x8a0] ;  /* 0x00011400ff0877ac */ /* 0x000ea40008000800 */
[----:B--2---:R-:W-:Y:S02]  /*0260*/  MOV R78, UR8 ;  /* 0x00000008004e7c02 */ /* 0x004fe40008000f00 */
.L_x_2:
[----:B------:R-:W-:Y:S01]  /*0270*/  IMAD.U32 R0, RZ, RZ, UR10 ;  /* 0x0000000aff007e24 */ /* 0x000fe2000f8e00ff */
[----:B------:R-:W-:Y:S04]  /*0280*/  BSSY.RECONVERGENT B0, `(.L_x_4) ;  /* 0x000000c000007945 */ /* 0x000fe80003800200 */
[C---:B------:R-:W-:Y:S02]  /*0290*/  ISETP.NE.OR P2, PT, R0.reuse, 0x1, !P1 ;  /* 0x000000010000780c */ /* 0x040fe40004f45670 */
[----:B------:R-:W-:-:S11]  /*02a0*/  ISETP.NE.OR P0, PT, R0, 0x3, !P1 ;  /* 0x000000030000780c */ /* 0x000fd60004f05670 */
[----:B------:R-:W-:Y:S05]  /*02b0*/  @P2 BRA `(.L_x_5) ;  /* 0x0000000000202947 */ /* 0x000fea0003800000 */
[----:B------:R-:W3:Y:S02]  /*02c0*/  LDCU.64 UR8, c[0x0][0x348] ;  /* 0x00006900ff0877ac */ /* 0x000ee40008000a00 */
[----:B---3--:R-:W-:Y:S02]  /*02d0*/  UIADD3 UR12, UP1, UPT, UR8, 0x80, URZ ;  /* 0x00000080080c7890 */ /* 0x008fe4000ff3e0ff */
[----:B------:R-:W-:Y:S02]  /*02e0*/  UIADD3 UR8, UP0, UPT, UR8, 0x180, URZ ;  /* 0x0000018008087890 */ /* 0x000fe4000ff1e0ff */
[----:B------:R-:W-:Y:S02]  /*02f0*/  UIADD3.X UR13, UPT, UPT, URZ, UR9, URZ, UP1, !UPT ;  /* 0x00000009ff0d7290 */ /* 0x000fe40008ffe4ff */
[----:B------:R-:W-:-:S07]  /*0300*/  UIADD3.X UR9, UPT, UPT, URZ, UR9, URZ, UP0, !UPT ;  /* 0x00000009ff097290 */ /* 0x000fce00087fe4ff */
[----:B------:R3:W-:Y:S02]  /*0310*/  UTMACCTL.PF [UR12] ;  /* 0x000000000c0079b9 */ /* 0x0007e40008040000 */
[----:B------:R3:W-:Y:S02]  /*0320*/  UTMACCTL.PF [UR8] ;  /* 0x00000000080079b9 */ /* 0x0007e40008040000 */
[----:B---3--:R-:W-:Y:S01]  /*0330*/  NOP ;  /* 0x0000000000007918 */ /* 0x008fe20000000000 */
.L_x_5:
[----:B------:R-:W-:Y:S05]  /*0340*/  BSYNC.RECONVERGENT B0 ;  /* 0x0000000000007941 */ /* 0x000fea0003800200 */
.L_x_4:
[----:B------:R-:W-:Y:S04]  /*0350*/  BSSY.RECONVERGENT B0, `(.L_x_6) ;  /* 0x000000a000007945 */ /* 0x000fe80003800200 */
        /* <DEDUP_REMOVED lines=9> */
.L_x_7:
[----:B------:R-:W-:Y:S05]  /*03f0*/  BSYNC.RECONVERGENT B0 ;  /* 0x0000000000007941 */ /* 0x000fea0003800200 */
.L_x_6:
[----:B------:R-:W3:Y:S01]  /*0400*/  LDCU.64 UR8, c[0x0][0x888] ;  /* 0x00011100ff0877ac */ /* 0x000ee20008000a00 */
[----:B------:R-:W-:Y:S02]  /*0410*/  UISETP.EQ.U32.AND UP1, UPT, UR6, URZ, UPT ;  /* 0x000000ff0600728c */ /* 0x000fe4000bf22070 */
[----:B------:R-:W-:Y:S02]  /*0420*/  UPLOP3.LUT UP5, UPT, UPT, UPT, UPT, 0x80, 0x8 ;  /* 0x000000000008789c */ /* 0x000fe40003faf070 */
[----:B---3--:R-:W-:-:S04]  /*0430*/  UISETP.NE.U32.AND UP0, UPT, UR8, URZ, UPT ;  /* 0x000000ff0800728c */ /* 0x008fc8000bf05070 */
[----:B------:R-:W-:-:S04]  /*0440*/  UISETP.NE.AND.EX UP0, UPT, UR9, URZ, UPT, UP0 ;  /* 0x000000ff0900728c */ /* 0x000fc8000bf05300 */
[----:B------:R-:W-:-:S04]  /*0450*/  UISETP.EQ.OR.EX UP2, UPT, UR7, URZ, !UP0, UP1 ;  /* 0x000000ff0700728c */ /* 0x000fc8000c742710 */
[----:B------:R-:W-:-:S05]  /*0460*/  UP2UR UR50, UPR, URZ, 0x4 ;  /* 0x00000004ff327883 */ /* 0x000fca0008000000 */
[----:B------:R-:W-:Y:S07]  /*0470*/  BRA.U !UP2, `(.L_x_8) ;  /* 0x000000010a207547 */ /* 0x000fee000b800000 */
[----:B-----5:R-:W-:Y:S01]  /*0480*/  R2UR UR8, R82 ;  /* 0x00000000520872ca */ /* 0x020fe200000e0000 */
[----:B------:R-:W-:Y:S02]  /*0490*/  UISETP.NE.U32.AND UP2, UPT, UR6, URZ, UPT ;  /* 0x000000ff0600728c */ /* 0x000fe4000bf45070 */
[----:B------:R-:W-:Y:S02]  /*04a0*/  USEL UR6, URZ, 0xffffffff, UP0 ;  /* 0xffffffffff067887 */ /* 0x000fe40008000000 */
[----:B------:R-:W-:-:S08]  /*04b0*/  UISETP.NE.AND.EX UP2, UPT, UR7, URZ, UPT, UP2 ;  /* 0x000000ff0700728c */ /* 0x000fd0000bf45320 */
[----:B------:R-:W-:-:S04]  /*04c0*/  UISETP.NE.AND UP1, UPT, UR8, URZ, UPT ;  /* 0x000000ff0800728c */ /* 0x000fc8000bf25270 */
[----:B------:R-:W-:-:S04]  /*04d0*/  @!UP2 USEL UR6, URZ, 0xffffffff, UP1 ;  /* 0xffffffffff06a887 */ /* 0x000fc80008800000 */
[----:B------:R-:W-:-:S04]  /*04e0*/  ULOP3.LUT UR6, UR6, 0x1, URZ, 0xc0, !UPT ;  /* 0x0000000106067892 */ /* 0x000fc8000f8ec0ff */
[----:B------:R-:W-:-:S11]  /*04f0*/  UISETP.NE.U32.AND UP5, UPT, UR6, 0x1, UPT ;  /* 0x000000010600788c */ /* 0x000fd6000bfa5070 */
.L_x_8:
[----:B------:R-:W3:Y:S01]  /*0500*/  SHFL.IDX PT, R0, R156, RZ, 0x1f ;  /* 0x00001fff9c007589 */ /* 0x000ee200000e0000 */
[----:B------:R-:W-:-:S04]  /*0510*/  UISETP.NE.AND UP1, UPT, UR10, 0x2, UPT ;  /* 0x000000020a00788c */ /* 0x000fc8000bf25270 */
[----:B------:R-:W-:Y:S02]  /*0520*/  UISETP.EQ.AND UP2, UPT, UR5, URZ, !UP1 ;  /* 0x000000ff0500728c */ /* 0x000fe4000cf42270 */
[----:B------:R-:W-:-:S04]  /*0530*/  USEL UR7, URZ, 0x1, UP1 ;  /* 0x00000001ff077887 */ /* 0x000fc80008800000 */
[----:B------:R-:W-:Y:S02]  /*0540*/  PLOP3.LUT P5, PT, P1, PT, UP2, 0x80, 0x8 ;  /* 0x000000000008781c */ /* 0x000fe40000faf028 */
[----:B---3--:R-:W-:-:S13]  /*0550*/  ISETP.NE.AND P0, PT, R0, RZ, PT ;  /* 0x000000ff0000720c */ /* 0x008fda0003f05270 */
[----:B------:R-:W-:Y:S05]  /*0560*/  @P0 BRA `(.L_x_9) ;  /* 0x00000000003c0947 */ /* 0x000fea0003800000 */
[----:B------:R-:W-:Y:S01]  /*0570*/  UMOV UR8, 0x400 ;  /* 0x0000040000087882 */ /* 0x000fe20000000000 */
[----:B------:R-:W-:Y:S01]  /*0580*/  UMOV UR6, 0x1 ;  /* 0x0000000100067882 */ /* 0x000fe20000000000 */
[----:B------:R-:W-:Y:S02]  /*0590*/  ULEA UR8, UR37, UR8, 0x18 ;  /* 0x0000000825087291 */ /* 0x000fe4000f8ec0ff */
[----:B------:R-:W-:-:S04]  /*05a0*/  UIADD3 UR12, UPT, UPT, -UR6, 0x100000, URZ ;  /* 0x00100000060c7890 */ /* 0x000fc8000fffe1ff */
[----:B------:R-:W-:Y:S02]  /*05b0*/  USHF.L.U32 UR13, UR12, 0xb, URZ ;  /* 0x0000000b0c0d7899 */ /* 0x000fe400080006ff */
[----:B------:R-:W-:Y:S01]  /*05c0*/  USHF.L.U32 UR12, UR12, 0x1, URZ ;  /* 0x000000010c0c7899 */ /* 0x000fe200080006ff */
[----:B------:R-:W-:Y:S01]  /*05d0*/  ELECT P0, URZ, PT ;  /* 0x0000000000ff782f */ /* 0x000fe20003800000 */
[----:B------:R-:W3:Y:S10]  /*05e0*/  FENCE.VIEW.ASYNC.S ;  /* 0x00000000000073c6 */ /* 0x000ef40000000000 */
[----:B---3--:R3:W4:Y:S01]  /*05f0*/  SYNCS.EXCH.64 URZ, [UR8], UR12 ;  /* 0x0000000c08ff75b2 */ /* 0x0087220008000100 */
[----:B------:R3:W1:Y:S01]  /*0600*/  SYNCS.EXCH.64 URZ, [UR8+0x18], UR12 ;  /* 0x0000180c08ff75b2 */ /* 0x0006620008000100 */
[----:B------:R3:W1:Y:S01]  /*0610*/  SYNCS.EXCH.64 URZ, [UR8+0x8], UR12 ;  /* 0x0000080c08ff75b2 */ /* 0x0006620008000100 */
[----:B------:R3:W1:Y:S01]  /*0620*/  SYNCS.EXCH.64 URZ, [UR8+0x20], UR12 ;  /* 0x0000200c08ff75b2 */ /* 0x0006620008000100 */
[----:B------:R3:W1:Y:S01]  /*0630*/  SYNCS.EXCH.64 URZ, [UR8+0x10], UR12 ;  /* 0x0000100c08ff75b2 */ /* 0x0006620008000100 */
[----:B------:R3:W1:Y:S01]  /*0640*/  SYNCS.EXCH.64 URZ, [UR8+0x28], UR12 ;  /* 0x0000280c08ff75b2 */ /* 0x0006620008000100 */
[----:B------:R-:W-:Y:S01]  /*0650*/  NOP ;  /* 0x0000000000007918 */ /* 0x000fe20000000000 */
.L_x_9:
[----:B------:R-:W2:Y:S01]  /*0660*/  SHFL.IDX PT, R0, R156, RZ, 0x1f ;  /* 0x00001fff9c007589 */ /* 0x000ea200000e0000 */
[----:B------:R-:W-:Y:S01]  /*0670*/  NOP ;  /* 0x0000000000007918 */ /* 0x000fe20000000000 */
[----:B--2---:R-:W-:-:S13]  /*0680*/  ISETP.NE.AND P0, PT, R0, 0x1, PT ;  /* 0x000000010000780c */ /* 0x004fda0003f05270 */
[----:B------:R-:W-:Y:S05]  /*0690*/  @P0 BRA `(.L_x_10) ;  /* 0x0000000000440947 */ /* 0x000fea0003800000 */
[----:B------:R-:W-:Y:S01]  /*06a0*/  UMOV UR9, 0x400 ;  /* 0x0000040000097882 */ /* 0x000fe20000000000 */
[----:B---3--:R-:W-:Y:S01]  /*06b0*/  UMOV UR8, 0x20 ;  /* 0x0000002000087882 */ /* 0x008fe20000000000 */
[----:B------:R-:W-:Y:S01]  /*06c0*/  UMOV UR6, 0x80 ;  /* 0x0000008000067882 */ /* 0x000fe20000000000 */
[----:B------:R-:W-:Y:S02]  /*06d0*/  ULEA UR9, UR37, UR9, 0x18 ;  /* 0x0000000925097291 */ /* 0x000fe4000f8ec0ff */
[----:B------:R-:W-:-:S04]  /*06e0*/  UIADD3 UR12, UPT, UPT, -UR8, 0x100000, URZ ;  /* 0x00100000080c7890 */ /* 0x000fc8000fffe1ff */
[----:B------:R-:W-:Y:S02]  /*06f0*/  USHF.L.U32 UR13, UR12, 0xb, URZ ;  /* 0x0000000b0c0d7899 */ /* 0x000fe400080006ff */
[----:B------:R-:W-:Y:S02]  /*0700*/  USHF.L.U32 UR12, UR12, 0x1, URZ ;  /* 0x000000010c0c7899 */ /* 0x000fe400080006ff */
[----:B------:R-:W-:-:S04]  /*0710*/  UIADD3 UR14, UPT, UPT, -UR6, 0x100000, URZ ;  /* 0x00100000060e7890 */ /* 0x000fc8000fffe1ff */
[----:B------:R-:W-:Y:S02]  /*0720*/  USHF.L.U32 UR15, UR14, 0xb, URZ ;  /* 0x0000000b0e0f7899 */ /* 0x000fe400080006ff */
[----:B------:R-:W-:Y:S01]  /*0730*/  USHF.L.U32 UR14, UR14, 0x1, URZ ;  /* 0x000000010e0e7899 */ /* 0x000fe200080006ff */
[----:B------:R-:W-:Y:S01]  /*0740*/  ELECT P0, URZ, PT ;  /* 0x0000000000ff782f */ /* 0x000fe20003800000 */
[----:B------:R-:W2:Y:S02]  /*0750*/  FENCE.VIEW.ASYNC.S ;  /* 0x00000000000073c6 */ /* 0x000ea40000000000 */
[----:B--2---:R2:W3:Y:S08]  /*0760*/  SYNCS.EXCH.64 URZ, [UR9+0x30], UR12 ;  /* 0x0000300c09ff75b2 */ /* 0x0044f00008000100 */
[----:B------:R2:W1:Y:S01]  /*0770*/  SYNCS.EXCH.64 URZ, [UR9+0x40], UR14 ;  /* 0x0000400e09ff75b2 */ /* 0x0004620008000100 */
[----:B------:R2:W1:Y:S01]  /*0780*/  SYNCS.EXCH.64 URZ, [UR9+0x38], UR12 ;  /* 0x0000380c09ff75b2 */ /* 0x0004620008000100 */
[----:B------:R2:W1:Y:S01]  /*0790*/  SYNCS.EXCH.64 URZ, [UR9+0x48], UR14 ;  /* 0x0000480e09ff75b2 */ /* 0x0004620008000100 */
[----:B------:R-:W-:Y:S01]  /*07a0*/  NOP ;  /* 0x0000000000007918 */ /* 0x000fe20000000000 */
.L_x_10:
[----:B------:R-:W4:Y:S01]  /*07b0*/  SHFL.IDX PT, R0, R156, RZ, 0x1f ;  /* 0x00001fff9c007589 */ /* 0x000f2200000e0000 */
[----:B------:R-:W-:Y:S01]  /*07c0*/  NOP ;  /* 0x0000000000007918 */ /* 0x000fe20000000000 */
[----:B----4-:R-:W-:-:S13]  /*07d0*/  ISETP.NE.AND P0, PT, R0, 0x3, PT ;  /* 0x000000030000780c */ /* 0x010fda0003f05270 */
[----:B------:R-:W-:Y:S05]  /*07e0*/  @P0 BRA `(.L_x_11) ;  /* 0x00000000002c0947 */ /* 0x000fea0003800000 */
[----:B---3--:R-:W-:Y:S01]  /*07f0*/  UMOV UR8, 0x400 ;  /* 0x0000040000087882 */ /* 0x008fe20000000000 */
[----:B------:R-:W-:Y:S01]  /*0800*/  UMOV UR6, 0x20 ;  /* 0x0000002000067882 */ /* 0x000fe20000000000 */
[----:B------:R-:W-:Y:S02]  /*0810*/  ULEA UR8, UR37, UR8, 0x18 ;  /* 0x0000000825087291 */ /* 0x000fe4000f8ec0ff */
[----:B--2---:R-:W-:-:S04]  /*0820*/  UIADD3 UR12, UPT, UPT, -UR6, 0x100000, URZ ;  /* 0x00100000060c7890 */ /* 0x004fc8000fffe1ff */
[----:B------:R-:W-:Y:S02]  /*0830*/  USHF.L.U32 UR13, UR12, 0xb, URZ ;  /* 0x0000000b0c0d7899 */ /* 0x000fe400080006ff */
[----:B------:R-:W-:Y:S01]  /*0840*/  USHF.L.U32 UR12, UR12, 0x1, URZ ;  /* 0x000000010c0c7899 */ /* 0x000fe200080006ff */
[----:B------:R-:W-:Y:S01]  /*0850*/  ELECT P0, URZ, PT ;  /* 0x0000000000ff782f */ /* 0x000fe20003800000 */
[----:B------:R-:W2:Y:S10]  /*0860*/  FENCE.VIEW.ASYNC.S ;  /* 0x00000000000073c6 */ /* 0x000eb40000000000 */
[----:B--2---:R4:W2:Y:S01]  /*0870*/  SYNCS.EXCH.64 URZ, [UR8+0x50], UR12 ;  /* 0x0000500c08ff75b2 */ /* 0x0048a20008000100 */
[----:B------:R4:W3:Y:S02]  /*0880*/  SYNCS.EXCH.64 URZ, [UR8+0x58], UR12 ;  /* 0x0000580c08ff75b2 */ /* 0x0008e40008000100 */
[----:B----4-:R-:W-:Y:S01]  /*0890*/  NOP ;  /* 0x0000000000007918 */ /* 0x010fe20000000000 */
.L_x_11:
[----:B------:R-:W4:Y:S01]  /*08a0*/  SHFL.IDX PT, R0, R156, RZ, 0x1f ;  /* 0x00001fff9c007589 */ /* 0x000f2200000e0000 */
[----:B------:R-:W-:Y:S01]  /*08b0*/  NOP ;  /* 0x0000000000007918 */ /* 0x000fe20000000000 */
[----:B----4-:R-:W-:-:S13]  /*08c0*/  ISETP.NE.AND P0, PT, R0, 0x4, PT ;  /* 0x000000040000780c */ /* 0x010fda0003f05270 */
[----:B------:R-:W-:Y:S05]  /*08d0*/  @P0 BRA `(.L_x_12) ;  /* 0x0000000000480947 */ /* 0x000fea0003800000 */
[----:B--2---:R-:W-:Y:S01]  /*08e0*/  UMOV UR9, 0x1e0 ;  /* 0x000001e000097882 */ /* 0x004fe20000000000 */
[----:B---3--:R-:W-:Y:S01]  /*08f0*/  UMOV UR8, 0x400 ;  /* 0x0000040000087882 */ /* 0x008fe20000000000 */
[----:B------:R-:W-:Y:S01]  /*0900*/  USEL UR9, UR9, 0x1a0, UP5 ;  /* 0x000001a009097887 */ /* 0x000fe2000a800000 */
        /* <DEDUP_REMOVED lines=10> */
[----:B--2---:R4:W2:Y:S08]  /*09b0*/  SYNCS.EXCH.64 URZ, [UR8+0x60], UR12 ;  /* 0x0000600c08ff75b2 */ /* 0x0048b00008000100 */
[----:B------:R4:W3:Y:S01]  /*09c0*/  SYNCS.EXCH.64 URZ, [UR8+0x70], UR14 ;  /* 0x0000700e08ff75b2 */ /* 0x0008e20008000100 */
[----:B------:R4:W1:Y:S01]  /*09d0*/  SYNCS.EXCH.64 URZ, [UR8+0x68], UR12 ;  /* 0x0000680c08ff75b2 */ /* 0x0008620008000100 */
[----:B------:R4:W1:Y:S02]  /*09e0*/  SYNCS.EXCH.64 URZ, [UR8+0x78], UR14 ;  /* 0x0000780e08ff75b2 */ /* 0x0008640008000100 */
[----:B----4-:R-:W-:Y:S01]  /*09f0*/  NOP ;  /* 0x0000000000007918 */ /* 0x010fe20000000000 */
.L_x_12:
[----:B------:R-:W4:Y:S01]  /*0a00*/  SHFL.IDX PT, R0, R156, RZ, 0x1f ;  /* 0x00001fff9c007589 */ /* 0x000f2200000e0000 */
[----:B------:R-:W-:Y:S01]  /*0a10*/  NOP ;  /* 0x0000000000007918 */ /* 0x000fe20000000000 */
[----:B----4-:R-:W-:-:S13]  /*0a20*/  ISETP.NE.AND P0, PT, R0, 0x5, PT ;  /* 0x000000050000780c */ /* 0x010fda0003f05270 */
[----:B------:R-:W-:Y:S05]  /*0a30*/  @P0 BRA `(.L_x_13) ;  /* 0x0000000000540947 */ /* 0x000fea0003800000 */
[----:B--2---:R-:W-:Y:S01]  /*0a40*/  UMOV UR9, 0x400 ;  /* 0x0000040000097882 */ /* 0x004fe20000000000 */
        /* <DEDUP_REMOVED lines=14> */
[----:B------:R4:W1:Y:S01]  /*0b30*/  SYNCS.EXCH.64 URZ, [UR9+0xa8], UR14 ;  /* 0x0000a80e09ff75b2 */ /* 0x0008620008000100 */
[----:B------:R4:W1:Y:S01]  /*0b40*/  SYNCS.EXCH.64 URZ, [UR9+0x90], UR12 ;  /* 0x0000900c09ff75b2 */ /* 0x0008620008000100 */
[----:B------:R4:W1:Y:S01]  /*0b50*/  SYNCS.EXCH.64 URZ, [UR9+0xb0], UR14 ;  /* 0x0000b00e09ff75b2 */ /* 0x0008620008000100 */
[----:B------:R4:W1:Y:S01]  /*0b60*/  SYNCS.EXCH.64 URZ, [UR9+0x98], UR12 ;  /* 0x0000980c09ff75b2 */ /* 0x0008620008000100 */
[----:B------:R4:W1:Y:S02]  /*0b70*/  SYNCS.EXCH.64 URZ, [UR9+0xb8], UR14 ;  /* 0x0000b80e09ff75b2 */ /* 0x0008640008000100 */
[----:B----4-:R-:W-:Y:S01]  /*0b80*/  NOP ;  /* 0x0000000000007918 */ /* 0x010fe20000000000 */
.L_x_13:
[----:B------:R-:W4:Y:S01]  /*0b90*/  SHFL.IDX PT, R0, R156, RZ, 0x1f ;  /* 0x00001fff9c007589 */ /* 0x000f2200000e0000 */
[----:B------:R-:W-:Y:S01]  /*0ba0*/  ISETP.NE.OR P1, PT, RZ, UR10, !P1 ;  /* 0x0000000aff007c0c */ /* 0x000fe2000cf25670 */
        /* <DEDUP_REMOVED lines=12> */
[----:B------:R4:W3:Y:S01]  /*0c70*/  SYNCS.EXCH.64 URZ, [UR8+0xd0], UR12 ;  /* 0x0000d00c08ff75b2 */ /* 0x0008e20008000100 */
[----:B------:R4:W1:Y:S01]  /*0c80*/  SYNCS.EXCH.64 URZ, [UR8+0xc8], UR12 ;  /* 0x0000c80c08ff75b2 */ /* 0x0008620008000100 */
[----:B------:R4:W1:Y:S02]  /*0c90*/  SYNCS.EXCH.64 URZ, [UR8+0xd8], UR12 ;  /* 0x0000d80c08ff75b2 */ /* 0x0008640008000100 */
[----:B----4-:R-:W-:Y:S01]  /*0ca0*/  NOP ;  /* 0x0000000000007918 */ /* 0x010fe20000000000 */
.L_x_14:
[----:B------:R-:W-:Y:S01]  /*0cb0*/  VOTEU.ALL UP1, P1 ;  /* 0x0000000000ff7886 */ /* 0x000fe20000820000 */
[----:B---3--:R-:W3:Y:S01]  /*0cc0*/  LDCU UR8, c[0x0][0x36c] ;  /* 0x00006d80ff0877ac */ /* 0x008ee20008000800 */
[----:B------:R-:W-:Y:S01]  /*0cd0*/  NOP ;  /* 0x0000000000007918 */ /* 0x000fe20000000000 */
[----:B------:R-:W-:Y:S01]  /*0ce0*/  LOP3.LUT R10, R169, 0x1f, RZ, 0xc0, !PT ;  /* 0x0000001fa90a7812 */ /* 0x000fe200078ec0ff */
[----:B--2---:R-:W-:Y:S01]  /*0cf0*/  UMOV UR12, 0x20 ;  /* 0x00000020000c7882 */ /* 0x004fe20000000000 */
[----:B------:R-:W-:Y:S01]  /*0d00*/  @!UP1 UMOV UR6, 0x400 ;  /* 0x0000040000069882 */ /* 0x000fe20000000000 */
[----:B------:R-:W-:-:S04]  /*0d10*/  @!UP1 UIADD3 UR12, UPT, UPT, -UR12, 0x100000, URZ ;  /* 0x001000000c0c9890 */ /* 0x000fc8000fffe1ff */
[----:B------:R-:W-:Y:S02]  /*0d20*/  @!UP1 USHF.L.U32 UR13, UR12, 0xb, URZ ;  /* 0x0000000b0c0d9899 */ /* 0x000fe400080006ff */
[----:B------:R-:W-:Y:S02]  /*0d30*/  @!UP1 USHF.L.U32 UR12, UR12, 0x1, URZ ;  /* 0x000000010c0c9899 */ /* 0x000fe400080006ff */
[----:B------:R-:W-:Y:S01]  /*0d40*/  @!UP1 ULEA UR6, UR37, UR6, 0x18 ;  /* 0x0000000625069291 */ /* 0x000fe2000f8ec0ff */
[----:B------:R-:W-:Y:S01]  /*0d50*/  VOTEU.ALL UP1, P1 ;  /* 0x0000000000ff7886 */ /* 0x000fe20000820000 */
[----:B------:R-:W-:Y:S01]  /*0d60*/  UISETP.NE.AND UP4, UPT, UR10, URZ, UPT ;  /* 0x000000ff0a00728c */ /* 0x000fe2000bf85270 */
[----:B------:R-:W2:Y:S09]  /*0d70*/  FENCE.VIEW.ASYNC.S ;  /* 0x00000000000073c6 */ /* 0x000eb20000000000 */
[----:B--2---:R2:W4:Y:S01]  /*0d80*/  @!UP1 SYNCS.EXCH.64 URZ, [UR6+0xe0], UR12 ;  /* 0x0000e00c06ff95b2 */ /* 0x0045220008000100 */
[----:B---3--:R-:W-:-:S09]  /*0d90*/  UISETP.EQ.U32.AND UP1, UPT, UR8, 0x1, UPT ;  /* 0x000000010800788c */ /* 0x008fd2000bf22070 */
[----:B------:R-:W-:Y:S05]  /*0da0*/  BRA.U !UP1, `(.L_x_15) ;  /* 0x0000000109087547 */ /* 0x000fea000b800000 */
[----:B-1--4-:R-:W-:Y:S01]  /*0db0*/  UCGABAR_ARV ;  /* 0x00000000000079c7 */ /* 0x012fe20008000000 */
[----:B------:R-:W-:Y:S05]  /*0dc0*/  BRA `(.L_x_16) ;  /* 0x0000000000047947 */ /* 0x000fea0003800000 */
.L_x_15:
[----:B-1--4-:R-:W-:Y:S01]  /*0dd0*/  NOP ;  /* 0x0000000000007918 */ /* 0x012fe20000000000 */
.L_x_16:
[----:B------:R-:W1:Y:S01]  /*0de0*/  S2R R11, SR_CTAID.X ;  /* 0x00000000000b7919 */ /* 0x000e620000002500 */
[----:B------:R-:W-:-:S05]  /*0df0*/  CS2R.32 R154, SR_CgaSize ;  /* 0x00000000009a7805 */ /* 0x000fca0000008a00 */
[----:B------:R-:W-:-:S05]  /*0e00*/  IMAD R154, R154, -0xa0, RZ ;  /* 0xffffff609a9a7824 */ /* 0x000fca00078e02ff */
[----:B------:R-:W-:-:S14]  /*0e10*/  R2UR UR8, R154 ;  /* 0x000000009a0872ca */ /* 0x000fdc00000e0000 */
[----:B------:R-:W3:Y:S01]  /*0e20*/  LDCU UR8, c[0x0][UR8+0x2b0] ;  /* 0x00005600080877ac */ /* 0x000ee20008000800 */
[----:B------:R-:W-:-:S05]  /*0e30*/  CS2R.32 R0, SR_CgaSize ;  /* 0x0000000000007805 */ /* 0x000fca0000008a00 */
[----:B------:R-:W-:-:S06]  /*0e40*/  IMAD R0, R0, -0xa0, RZ ;  /* 0xffffff6000007824 */ /* 0x000fcc00078e02ff */
[----:B------:R-:W4:Y:S01]  /*0e50*/  LDC R0, c[0x0][R0+0x2a0] ;  /* 0x0000a80000007b82 */ /* 0x000f220000000800 */
[----:B------:R-:W-:Y:S01]  /*0e60*/  PRMT R8, RZ, 0x7610, R8 ;  /* 0x00007610ff087816 */ /* 0x000fe20000000008 */
[----:B------:R-:W3:Y:S01]  /*0e70*/  S2R R20, SR_CTAID.Y ;  /* 0x0000000000147919 */ /* 0x000ee20000002600 */
[----:B------:R-:W-:-:S05]  /*0e80*/  CS2R.32 R154, SR_CgaSize ;  /* 0x00000000009a7805 */ /* 0x000fca0000008a00 */
[----:B------:R-:W-:-:S05]  /*0e90*/  IMAD R154, R154, -0xa0, RZ ;  /* 0xffffff609a9a7824 */ /* 0x000fca00078e02ff */
[----:B--2---:R-:W-:-:S14]  /*0ea0*/  R2UR UR6, R154 ;  /* 0x000000009a0672ca */ /* 0x004fdc00000e0000 */
[----:B------:R-:W2:Y:S01]  /*0eb0*/  LDCU UR6, c[0x0][UR6+0x2b4] ;  /* 0x00005680060677ac */ /* 0x000ea20008000800 */
[----:B------:R-:W-:Y:S01]  /*0ec0*/  UISETP.NE.AND UP2, UPT, UR10, 0x2, UPT ;  /* 0x000000020a00788c */ /* 0x000fe2000bf45270 */
[----:B------:R-:W3:Y:S01]  /*0ed0*/  LDC R9, c[0x0][0xb24] ;  /* 0x0002c900ff097b82 */ /* 0x000ee20000000800 */
[----:B------:R-:W-:-:S05]  /*0ee0*/  CS2R.32 R152, SR_CgaSize ;  /* 0x0000000000987805 */ /* 0x000fca0000008a00 */
[----:B------:R-:W-:-:S06]  /*0ef0*/  IMAD R152, R152, -0xa0, RZ ;  /* 0xffffff6098987824 */ /* 0x000fcc00078e02ff */
[----:B------:R-:W4:Y:S08]  /*0f00*/  LDC R152, c[0x0][R152+0x2a4] ;  /* 0x0000a90098987b82 */ /* 0x000f300000000800 */
[----:B------:R-:W4:Y:S01]  /*0f10*/  LDC R72, c[0x0][0xb24] ;  /* 0x0002c900ff487b82 */ /* 0x000f220000000800 */
[----:B-1----:R-:W-:Y:S01]  /*0f20*/  I2FP.F32.U32 R4, R11 ;  /* 0x0000000b00047245 */ /* 0x002fe20000201000 */
[----:B------:R-:W-:-:S06]  /*0f30*/  IMAD.MOV.U32 R21, RZ, RZ, R11 ;  /* 0x000000ffff157224 */ /* 0x000fcc00078e000b */
[----:B------:R-:W1:Y:S01]  /*0f40*/  S2UR UR36, SR_CTAID.Z ;  /* 0x00000000002479c3 */ /* 0x000e620000002700 */
[----:B---3--:R-:W-:Y:S02]  /*0f50*/  ISETP.GE.AND P0, PT, R9, 0x1, PT ;  /* 0x000000010900780c */ /* 0x008fe40003f06270 */
[----:B------:R-:W-:Y:S01]  /*0f60*/  I2FP.F32.U32 R2, R20 ;  /* 0x0000001400027245 */ /* 0x000fe20000201000 */
[----:B------:R-:W-:-:S04]  /*0f70*/  FMUL R4, R4, UR8 ;  /* 0x0000000804047c20 */ /* 0x000fc80008400000 */
[----:B--2---:R-:W-:Y:S01]  /*0f80*/  FMUL R2, R2, UR6 ;  /* 0x0000000602027c20 */ /* 0x004fe20008400000 */
[----:B------:R-:W2:Y:S01]  /*0f90*/  F2I.U32.TRUNC.NTZ R154, R4 ;  /* 0x00000004009a7305 */ /* 0x000ea2000020f000 */
[----:B------:R-:W3:Y:S07]  /*0fa0*/  LDCU UR6, c[0x0][0xb30] ;  /* 0x00016600ff0677ac */ /* 0x000eee0008000800 */
[----:B------:R-:W1:Y:S01]  /*0fb0*/  F2I.U32.TRUNC.NTZ R3, R2 ;  /* 0x0000000200037305 */ /* 0x000e62000020f000 */
[----:B--2---:R-:W-:-:S04]  /*0fc0*/  IMAD.MOV R154, RZ, RZ, -R154 ;  /* 0x000000ffff9a7224 */ /* 0x004fc800078e0a9a */
[----:B----4-:R-:W-:Y:S01]  /*0fd0*/  IMAD R154, R0, R154, R11 ;  /* 0x0000009a009a7224 */ /* 0x010fe200078e020b */
[----:B------:R-:W-:Y:S01]  /*0fe0*/  PRMT R0, RZ, 0x7610, R0 ;  /* 0x00007610ff007816 */ /* 0x000fe20000000000 */
[----:B---3--:R-:W-:Y:S01]  /*0ff0*/  UISETP.NE.AND UP3, UPT, UR6, 0x1, UPT ;  /* 0x000000010600788c */ /* 0x008fe2000bf65270 */
[----:B-1----:R-:W-:-:S05]  /*1000*/  IADD3 R3, PT, PT, -R3, RZ, RZ ;  /* 0x000000ff03037210 */ /* 0x002fca0007ffe1ff */
[----:B------:R-:W-:Y:S01]  /*1010*/  IMAD R152, R152, R3, R20 ;  /* 0x0000000398987224 */ /* 0x000fe200078e0214 */
[----:B------:R-:W-:Y:S06]  /*1020*/  BRA.U UP4, `(.L_x_17) ;  /* 0x0000000104247547 */ /* 0x000fec000b800000 */
[----:B------:R-:W-:Y:S01]  /*1030*/  ISETP.NE.AND P1, PT, R152, RZ, PT ;  /* 0x000000ff9800720c */ /* 0x000fe20003f25270 */
[----:B------:R-:W-:Y:S01]  /*1040*/  IMAD.MOV.U32 R0, RZ, RZ, 0x3 ;  /* 0x00000003ff007424 */ /* 0x000fe200078e00ff */
[C---:B------:R-:W-:Y:S02]  /*1050*/  LOP3.LUT R3, R154.reuse, 0xfffffffe, RZ, 0xc0, !PT ;  /* 0xfffffffe9a037812 */ /* 0x040fe400078ec0ff */
[----:B------:R-:W-:Y:S02]  /*1060*/  ISETP.LT.U32.OR P1, PT, R154, 0x2, !P1 ;  /* 0x000000029a00780c */ /* 0x000fe40004f21470 */
[----:B------:R-:W-:Y:S02]  /*1070*/  SHF.L.U32 R0, R0, R3, RZ ;  /* 0x0000000300007219 */ /* 0x000fe400000006ff */
[----:B------:R-:W-:Y:S02]  /*1080*/  SEL R5, RZ, 0x1, !P1 ;  /* 0x00000001ff057807 */ /* 0x000fe40004800000 */
[----:B------:R-:W-:-:S05]  /*1090*/  SEL R2, RZ, 0x2, !P1 ;  /* 0x00000002ff027807 */ /* 0x000fca0004800000 */
[----:B------:R-:W-:-:S05]  /*10a0*/  IMAD.IADD R2, R5, 0x1, R2 ;  /* 0x0000000105027824 */ /* 0x000fca00078e0202 */
[----:B------:R-:W-:Y:S02]  /*10b0*/  PRMT R8, R2, 0x7610, R8 ;  /* 0x0000761002087816 */ /* 0x000fe40000000008 */
.L_x_17:
[----:B------:R-:W-:Y:S05]  /*10c0*/  @!P0 BRA `(.L_x_18) ;  /* 0x0000000000b88947 */ /* 0x000fea0003800000 */
[----:B------:R-:W1:Y:S01]  /*10d0*/  LDC.64 R4, c[0x0][0xb18] ;  /* 0x0002c600ff047b82 */ /* 0x000e620000000a00 */
[----:B------:R-:W-:-:S07]  /*10e0*/  ISETP.NE.AND P0, PT, R9, 0x1, PT ;  /* 0x000000010900780c */ /* 0x000fce0003f05270 */
[----:B------:R-:W2:Y:S08]  /*10f0*/  LDC R14, c[0x0][0xb0c] ;  /* 0x0002c300ff0e7b82 */ /* 0x000eb00000000800 */
[----:B------:R-:W3:Y:S08]  /*1100*/  LDC R13, c[0x0][0x370] ;  /* 0x0000dc00ff0d7b82 */ /* 0x000ef00000000800 */
[----:B------:R-:W4:Y:S01]  /*1110*/  LDC R16, c[0x0][0x374] ;  /* 0x0000dd00ff107b82 */ /* 0x000f220000000800 */
[----:B-1----:R-:W-:-:S07]  /*1120*/  ISETP.NE.AND P1, PT, R4, 0x1, PT ;  /* 0x000000010400780c */ /* 0x002fce0003f25270 */
[----:B------:R-:W3:Y:S01]  /*1130*/  LDC.64 R6, c[0x0][0xb10] ;  /* 0x0002c400ff067b82 */ /* 0x000ee20000000a00 */
[----:B--2---:R-:W-:-:S07]  /*1140*/  ISETP.NE.AND P2, PT, R14, 0x1, PT ;  /* 0x000000010e00780c */ /* 0x004fce0003f45270 */
[----:B------:R-:W1:Y:S08]  /*1150*/  LDC R12, c[0x0][0xb20] ;  /* 0x0002c800ff0c7b82 */ /* 0x000e700000000800 */
[----:B------:R-:W2:Y:S01]  /*1160*/  LDC.64 R2, c[0x0][0xb28] ;  /* 0x0002ca00ff027b82 */ /* 0x000ea20000000a00 */
[----:B----4-:R-:W-:-:S04]  /*1170*/  IMAD.HI.U32 R15, R16, R5, RZ ;  /* 0x00000005100f7227 */ /* 0x010fc800078e00ff */
[----:B------:R-:W-:-:S04]  /*1180*/  IMAD.HI.U32 R5, R20, R5, RZ ;  /* 0x0000000514057227 */ /* 0x000fc800078e00ff */
[----:B---3--:R-:W-:-:S04]  /*1190*/  IMAD.HI.U32 R18, R13, R6, RZ ;  /* 0x000000060d127227 */ /* 0x008fc800078e00ff */
[C---:B------:R-:W-:Y:S01]  /*11a0*/  IMAD.HI.U32 R22, R11.reuse, R6, RZ ;  /* 0x000000060b167227 */ /* 0x040fe200078e00ff */
[-C--:B------:R-:W-:Y:S02]  /*11b0*/  @P2 SHF.R.U32.HI R13, RZ, R7.reuse, R18 ;  /* 0x00000007ff0d2219 */ /* 0x080fe40000011612 */
[-C--:B-1----:R-:W-:Y:S02]  /*11c0*/  @P1 SHF.R.U32.HI R16, RZ, R12.reuse, R15 ;  /* 0x0000000cff101219 */ /* 0x082fe4000001160f */
[----:B------:R-:W-:Y:S02]  /*11d0*/  SHF.R.U32.HI R5, RZ, R12, R5 ;  /* 0x0000000cff057219 */ /* 0x000fe40000011605 */
[----:B------:R-:W-:Y:S02]  /*11e0*/  SHF.R.U32.HI R22, RZ, R7, R22 ;  /* 0x00000007ff167219 */ /* 0x000fe40000011616 */
[----:B------:R-:W-:Y:S01]  /*11f0*/  SEL R5, R20, R5, !P1 ;  /* 0x0000000514057207 */ /* 0x000fe20004800000 */
[----:B--2---:R-:W-:Y:S01]  /*1200*/  IMAD.HI.U32 R18, R16, R2, RZ ;  /* 0x0000000210127227 */ /* 0x004fe200078e00ff */
[----:B------:R-:W-:-:S02]  /*1210*/  SEL R21, R11, R22, !P2 ;  /* 0x000000160b157207 */ /* 0x000fc40005000000 */
[----:B------:R-:W-:Y:S01]  /*1220*/  IADD3 R7, PT, PT, -R5, RZ, RZ ;  /* 0x000000ff05077210 */ /* 0x000fe20007ffe1ff */
[----:B------:R-:W-:Y:S01]  /*1230*/  IMAD.HI.U32 R6, R13, R2, RZ ;  /* 0x000000020d067227 */ /* 0x000fe200078e00ff */
[----:B------:R-:W-:-:S03]  /*1240*/  @P0 SHF.R.U32.HI R16, RZ, R3, R18 ;  /* 0x00000003ff100219 */ /* 0x000fc60000011612 */
[----:B------:R-:W-:Y:S01]  /*1250*/  IMAD R7, R4, R7, R20 ;  /* 0x0000000704077224 */ /* 0x000fe200078e0214 */
[----:B------:R-:W-:Y:S01]  /*1260*/  @P0 SHF.R.U32.HI R13, RZ, R3, R6 ;  /* 0x00000003ff0d0219 */ /* 0x000fe20000011606 */
[----:B------:R-:W-:-:S04]  /*1270*/  IMAD R16, R16, R9, RZ ;  /* 0x0000000910107224 */ /* 0x000fc800078e02ff */
[----:B------:R-:W-:Y:S01]  /*1280*/  IMAD R6, R13, R9, RZ ;  /* 0x000000090d067224 */ /* 0x000fe200078e02ff */
[----:B------:R-:W-:-:S04]  /*1290*/  ISETP.GE.AND P1, PT, R5, R16, PT ;  /* 0x000000100500720c */ /* 0x000fc80003f26270 */
[----:B------:R-:W-:Y:S01]  /*12a0*/  ISETP.GE.OR P1, PT, R21, R6, P1 ;  /* 0x000000061500720c */ /* 0x000fe20000f26670 */
[----:B------:R-:W-:-:S05]  /*12b0*/  IMAD.HI.U32 R6, R5, R2, RZ ;  /* 0x0000000205067227 */ /* 0x000fca00078e00ff */
[----:B------:R-:W-:-:S04]  /*12c0*/  SHF.R.U32.HI R6, RZ, R3, R6 ;  /* 0x00000003ff067219 */ /* 0x000fc80000011606 */
[----:B------:R-:W-:-:S03]  /*12d0*/  SEL R6, R5, R6, !P0 ;  /* 0x0000000605067207 */ /* 0x000fc60004000000 */
[----:B------:R-:W-:Y:S01]  /*12e0*/  @!P1 IMAD.HI.U32 R12, R21, R2, RZ ;  /* 0x00000002150c9227 */ /* 0x000fe200078e00ff */
[----:B------:R-:W-:-:S04]  /*12f0*/  IADD3 R2, PT, PT, -R6, RZ, RZ ;  /* 0x000000ff06027210 */ /* 0x000fc80007ffe1ff */
[----:B------:R-:W-:Y:S01]  /*1300*/  @!P1 SHF.R.U32.HI R12, RZ, R3, R12 ;  /* 0x00000003ff0c9219 */ /* 0x000fe2000001160c */
[----:B------:R-:W-:-:S03]  /*1310*/  IMAD R2, R9, R2, R5 ;  /* 0x0000000209027224 */ /* 0x000fc600078e0205 */
[----:B------:R-:W-:-:S05]  /*1320*/  @!P1 SEL R3, R21, R12, !P0 ;  /* 0x0000000c15039207 */ /* 0x000fca0004000000 */
[--C-:B------:R-:W-:Y:S02]  /*1330*/  @!P1 IMAD.IADD R6, R6, 0x1, -R3.reuse ;  /* 0x0000000106069824 */ /* 0x100fe400078e0a03 */
[----:B------:R-:W-:Y:S01]  /*1340*/  @!P1 IMAD R3, R2, R13, R3 ;  /* 0x0000000d02039224 */ /* 0x000fe200078e0203 */
[----:B------:R-:W-:Y:S01]  /*1350*/  IADD3 R2, PT, PT, -R21, RZ, RZ ;  /* 0x000000ff15027210 */ /* 0x000fe20007ffe1ff */
[----:B------:R-:W-:Y:S02]  /*1360*/  @!P1 IMAD R5, R6, R9, R21 ;  /* 0x0000000906059224 */ /* 0x000fe400078e0215 */
[----:B------:R-:W-:Y:S02]  /*1370*/  @!P1 IMAD.MOV.U32 R21, RZ, RZ, R3 ;  /* 0x000000ffff159224 */ /* 0x000fe400078e0003 */
[----:B------:R-:W-:Y:S02]  /*1380*/  IMAD R2, R14, R2, R11 ;  /* 0x000000020e027224 */ /* 0x000fe400078e020b */
[----:B------:R-:W-:-:S02]  /*1390*/  IMAD R20, R5, R4, R7 ;  /* 0x0000000405147224 */ /* 0x000fc400078e0207 */
[----:B------:R-:W-:Y:S02]  /*13a0*/  IMAD R21, R21, R14, R2 ;  /* 0x0000000e15157224 */ /* 0x000fe400078e0202 */
.L_x_18:
[----:B------:R-:W-:Y:S05]  /*13b0*/  BRA.U UP3, `(.L_x_19) ;  /* 0x0000000103407547 */ /* 0x000fea000b800000 */
[----:B------:R-:W1:Y:S08]  /*13c0*/  LDC.64 R4, c[0x0][0xb10] ;  /* 0x0002c400ff047b82 */ /* 0x000e700000000a00 */
[----:B------:R-:W2:Y:S08]  /*13d0*/  LDC.64 R2, c[0x0][0xb18] ;  /* 0x0002c600ff027b82 */ /* 0x000eb00000000a00 */
[----:B------:R-:W3:Y:S08]  /*13e0*/  LDC R6, c[0x0][0xb20] ;  /* 0x0002c800ff067b82 */ /* 0x000ef00000000800 */
[----:B------:R-:W4:Y:S01]  /*13f0*/  LDC R12, c[0x0][0xb0c] ;  /* 0x0002c300ff0c7b82 */ /* 0x000f220000000800 */
[----:B-1----:R-:W-:-:S05]  /*1400*/  IMAD.HI.U32 R4, R21, R4, RZ ;  /* 0x0000000415047227 */ /* 0x002fca00078e00ff */
[----:B------:R-:W-:Y:S01]  /*1410*/  SHF.R.U32.HI R4, RZ, R5, R4 ;  /* 0x00000005ff047219 */ /* 0x000fe20000011604 */
[----:B--2---:R-:W-:Y:S01]  /*1420*/  IMAD.HI.U32 R3, R20, R3, RZ ;  /* 0x0000000314037227 */ /* 0x004fe200078e00ff */
[----:B------:R-:W-:-:S04]  /*1430*/  ISETP.NE.AND P0, PT, R2, 0x1, PT ;  /* 0x000000010200780c */ /* 0x000fc80003f05270 */
[----:B---3--:R-:W-:-:S04]  /*1440*/  SHF.R.U32.HI R3, RZ, R6, R3 ;  /* 0x00000006ff037219 */ /* 0x008fc80000011603 */
[----:B------:R-:W-:Y:S02]  /*1450*/  SEL R3, R20, R3, !P0 ;  /* 0x0000000314037207 */ /* 0x000fe40004000000 */
[----:B----4-:R-:W-:-:S04]  /*1460*/  ISETP.NE.AND P1, PT, R12, 0x1, PT ;  /* 0x000000010c00780c */ /* 0x010fc80003f25270 */
[----:B------:R-:W-:-:S05]  /*1470*/  SEL R6, R21, R4, !P1 ;  /* 0x0000000415067207 */ /* 0x000fca0004800000 */
[----:B------:R-:W-:Y:S02]  /*1480*/  IMAD.IADD R4, R3, 0x1, -R6 ;  /* 0x0000000103047824 */ /* 0x000fe400078e0a06 */
[----:B------:R-:W-:Y:S02]  /*1490*/  IMAD.IADD R3, R6, 0x1, -R3 ;  /* 0x0000000106037824 */ /* 0x000fe400078e0a03 */
[----:B------:R-:W-:Y:S02]  /*14a0*/  IMAD R21, R4, R12, R21 ;  /* 0x0000000c04157224 */ /* 0x000fe400078e0215 */
[----:B------:R-:W-:Y:S02]  /*14b0*/  IMAD R20, R3, R2, R20 ;  /* 0x0000000203147224 */ /* 0x000fe400078e0214 */
.L_x_19:
[----:B------:R-:W-:Y:S05]  /*14c0*/  BRA.U !UP1, `(.L_x_20) ;  /* 0x00000001090c7547 */ /* 0x000fea000b800000 */
[----:B------:R-:W-:Y:S01]  /*14d0*/  UCGABAR_WAIT ;  /* 0x0000000000007dc7 */ /* 0x000fe20008000000 */
[----:B------:R-:W-:Y:S01]  /*14e0*/  CCTL.IVALL ;  /* 0x00000000ff00798f */ /* 0x000fe20002000000 */
[----:B------:R-:W-:Y:S05]  /*14f0*/  BRA `(.L_x_21) ;  /* 0x0000000000047947 */ /* 0x000fea0003800000 */
.L_x_20:
[----:B------:R-:W-:Y:S06]  /*1500*/  BAR.SYNC.DEFER_BLOCKING 0x0 ;  /* 0x0000000000007b1d */ /* 0x000fec0000010000 */
.L_x_21:
[----:B------:R-:W-:Y:S05]  /*1510*/  BRA.U UP2, `(.L_x_22) ;  /* 0x0000001102947547 */ /* 0x000fea000b800000 */
[----:B------:R-:W1:Y:S01]  /*1520*/  LDCU UR15, c[0x0][0x38c] ;  /* 0x00007180ff0f77ac */ /* 0x000e620008000800 */
[----:B------:R-:W2:Y:S01]  /*1530*/  LDC R9, c[0x0][0x370] ;  /* 0x0000dc00ff097b82 */ /* 0x000ea20000000800 */
[C---:B------:R-:W-:Y:S01]  /*1540*/  IMAD.SHL.U32 R17, R11.reuse, 0x40, RZ ;  /* 0x000000400b117824 */ /* 0x040fe200078e00ff */
[----:B------:R-:W-:Y:S01]  /*1550*/  PLOP3.LUT P1, PT, PT, PT, UP5, 0x80, 0x8 ;  /* 0x000000000008781c */ /* 0x000fe20003f2f058 */
[----:B------:R-:W-:Y:S01]  /*1560*/  HFMA2 R15, -RZ, RZ, 0, 5.9604644775390625e-08 ;  /* 0x00000001ff0f7431 */ /* 0x000fe200000001ff */
[----:B------:R-:W-:Y:S01]  /*1570*/  UISETP.NE.AND UP1, UPT, UR10, URZ, UPT ;  /* 0x000000ff0a00728c */ /* 0x000fe2000bf25270 */
[----:B------:R-:W-:Y:S01]  /*1580*/  HFMA2 R12, -RZ, RZ, 0, 0 ;  /* 0x00000000ff0c7431 */ /* 0x000fe200000001ff */
[----:B------:R-:W-:Y:S01]  /*1590*/  ISETP.NE.AND P4, PT, R10, RZ, P5 ;  /* 0x000000ff0a00720c */ /* 0x000fe20002f85270 */
[----:B------:R-:W-:Y:S01]  /*15a0*/  IMAD.SHL.U32 R16, R11, 0x80, RZ ;  /* 0x000000800b107824 */ /* 0x000fe200078e00ff */
[----:B------:R-:W3:Y:S01]  /*15b0*/  LDC R0, c[0x0][0x374] ;  /* 0x0000dd00ff007b82 */ /* 0x000ee20000000800 */
[----:B------:R-:W-:Y:S01]  /*15c0*/  PLOP3.LUT P1, PT, P1, PT, PT, 0x8, 0x80 ;  /* 0x000000000080781c */ /* 0x000fe20000f2e170 */
[----:B------:R-:W-:Y:S01]  /*15d0*/  IMAD.MOV.U32 R14, RZ, RZ, RZ ;  /* 0x000000ffff0e7224 */ /* 0x000fe200078e00ff */
[----:B------:R-:W-:Y:S01]  /*15e0*/  MOV R8, 0x1 ;  /* 0x0000000100087802 */ /* 0x000fe20000000f00 */
[----:B------:R-:W-:Y:S01]  /*15f0*/  IMAD.MOV.U32 R10, RZ, RZ, RZ ;  /* 0x000000ffff0a7224 */ /* 0x000fe200078e00ff */
[----:B------:R-:W-:Y:S01]  /*1600*/  LOP3.LUT R17, R17, 0x40, RZ, 0xc0, !PT ;  /* 0x0000004011117812 */ /* 0x000fe200078ec0ff */
[----:B------:R-:W4:Y:S01]  /*1610*/  LDCU.64 UR24, c[0x0][0x348] ;  /* 0x00006900ff1877ac */ /* 0x000f220008000a00 */
[----:B-1----:R-:W-:-:S02]  /*1620*/  UIADD3 UR4, UPT, UPT, UR15, 0x3f, URZ ;  /* 0x0000003f0f047890 */ /* 0x002fc4000fffe0ff */
[----:B------:R-:W-:Y:S02]  /*1630*/  USEL UR7, UR7, 0x2, UP1 ;  /* 0x0000000207077887 */ /* 0x000fe40008800000 */
[----:B------:R-:W-:Y:S01]  /*1640*/  USHF.R.S32.HI UR22, URZ, 0x1f, UR4 ;  /* 0x0000001fff167899 */ /* 0x000fe20008011404 */
[----:B------:R-:W-:-:S03]  /*1650*/  UMOV UR13, URZ ;  /* 0x000000ff000d7c82 */ /* 0x000fc60008000000 */
[----:B------:R-:W-:Y:S02]  /*1660*/  ULEA.HI UR22, UR22, UR4, URZ, 0x6 ;  /* 0x0000000416167291 */ /* 0x000fe4000f8f30ff */
[----:B------:R-:W-:Y:S02]  /*1670*/  UIADD3 UR4, UPT, UPT, UR15, -0x1, URZ ;  /* 0xffffffff0f047890 */ /* 0x000fe4000fffe0ff */
[----:B------:R-:W-:Y:S02]  /*1680*/  USHF.R.S32.HI UR22, URZ, 0x6, UR22 ;  /* 0x00000006ff167899 */ /* 0x000fe40008011416 */
[----:B------:R-:W-:Y:S02]  /*1690*/  UISETP.GE.U32.AND UP2, UPT, UR4, -0x7f, UPT ;  /* 0xffffff810400788c */ /* 0x000fe4000bf46070 */
[----:B------:R-:W-:Y:S02]  /*16a0*/  UISETP.LT.U32.AND UP0, UPT, UR22, 0x3, UPT ;  /* 0x000000031600788c */ /* 0x000fe4000bf01070 */
[----:B------:R-:W-:-:S02]  /*16b0*/  UIADD3 UR15, UPT, UPT, UR15, 0x7e, URZ ;  /* 0x0000007e0f0f7890 */ /* 0x000fc4000fffe0ff */
[----:B------:R-:W-:-:S04]  /*16c0*/  USEL UR21, UR22, 0x3, UP0 ;  /* 0x0000000316157887 */ /* 0x000fc80008000000 */
[----:B------:R-:W-:Y:S02]  /*16d0*/  UIADD3 UR6, UPT, UPT, UR21, -0x1, URZ ;  /* 0xffffffff15067890 */ /* 0x000fe4000fffe0ff */
[----:B------:R-:W-:Y:S02]  /*16e0*/  @UP2 UIADD3 UR6, UPT, UPT, UR21, URZ, URZ ;  /* 0x000000ff15062290 */ /* 0x000fe4000fffe0ff */
[----:B------:R-:W-:Y:S02]  /*16f0*/  UIADD3 UR14, UPT, UPT, UR22, -UR21, URZ ;  /* 0x80000015160e7290 */ /* 0x000fe4000fffe0ff */
[----:B------:R-:W-:Y:S02]  /*1700*/  UIADD3 UR5, UPT, UPT, UR6, 0x1, URZ ;  /* 0x0000000106057890 */ /* 0x000fe4000fffe0ff */
[----:B--2-4-:R-:W-:-:S12]  /*1710*/  UIADD3 UR6, UPT, UPT, -UR6, URZ, URZ ;  /* 0x000000ff06067290 */ /* 0x014fd8000fffe1ff */
.L_x_42:
[----:B------:R-:W-:Y:S01]  /*1720*/  UISETP.NE.AND UP0, UPT, UR37, URZ, UPT ;  /* 0x000000ff2500728c */ /* 0x000fe2000bf05270 */
[----:B------:R-:W1:Y:S08]  /*1730*/  S2UR UR37, SR_CgaCtaId ;  /* 0x00000000002579c3 */ /* 0x000e700000008800 */
[----:B------:R-:W-:Y:S05]  /*1740*/  BRA.U UP0, `(.L_x_23) ;  /* 0x0000000100347547 */ /* 0x000fea000b800000 */
[----:B------:R-:W2:Y:S01]  /*1750*/  S2R R2, SR_CgaCtaId ;  /* 0x0000000000027919 */ /* 0x000ea20000008800 */
[----:B------:R-:W-:-:S04]  /*1760*/  MOV R3, 0x400 ;  /* 0x0000040000037802 */ /* 0x000fc80000000f00 */
[----:B--2---:R-:W-:Y:S02]  /*1770*/  LEA R3, R2, R3, 0x18 ;  /* 0x0000000302037211 */ /* 0x004fe400078ec0ff */
[----:B------:R-:W-:-:S03]  /*1780*/  SHF.L.U32 R2, R8, 0x1f, RZ ;  /* 0x0000001f08027819 */ /* 0x000fc600000006ff */
[----:B------:R-:W-:-:S04]  /*1790*/  IMAD R3, R10, 0x8, R3 ;  /* 0x000000080a037824 */ /* 0x000fc800078e0203 */
[----:B------:R-:W2:Y:S02]  /*17a0*/  SYNCS.PHASECHK.TRANS64.TRYWAIT P0, [R3+URZ+0xd0], R2 ;  /* 0x0000d002030075a7 */ /* 0x000ea400080011ff */
[----:B--2---:R-:W-:Y:S05]  /*17b0*/  @!P0 BRA `(.L_x_24) ;  /* 0x00000070005c8947 */ /* 0x004fea0003800000 */
.L_x_122:
[----:B------:R-:W-:Y:S01]  /*17c0*/  VIADD R10, R10, 0x1 ;  /* 0x000000010a0a7836 */ /* 0x000fe20000000000 */
[----:B------:R2:W-:Y:S04]  /*17d0*/  SYNCS.ARRIVE.TRANS64.A1T0 RZ, [R3+URZ+0xc0], RZ ;  /* 0x0000c0ff03ff79a7 */ /* 0x0005e800081000ff */
[----:B------:R-:W-:-:S04]  /*17e0*/  ISETP.NE.AND P0, PT, R10, 0x2, PT ;  /* 0x000000020a00780c */ /* 0x000fc80003f05270 */
[----:B------:R-:W-:Y:S02]  /*17f0*/  SEL R10, R10, RZ, P0 ;  /* 0x000000ff0a0a7207 */ /* 0x000fe40000000000 */
[----:B--2---:R-:W-:-:S04]  /*1800*/  SEL R3, RZ, 0x1, P0 ;  /* 0x00000001ff037807 */ /* 0x004fc80000000000 */
[----:B------:R-:W-:-:S07]  /*1810*/  LOP3.LUT R8, R8, R3, RZ, 0x3c, !PT ;  /* 0x0000000308087212 */ /* 0x000fce00078e3cff */
.L_x_23:
[----:B------:R-:W-:Y:S01]  /*1820*/  UMOV UR4, 0x400 ;  /* 0x0000040000047882 */ /* 0x000fe20000000000 */
[----:B------:R-:W-:Y:S01]  /*1830*/  LEA.HI R3, R21, R21, RZ, 0x1 ;  /* 0x0000001515037211 */ /* 0x000fe200078f08ff */
[----:B-1----:R-:W-:Y:S01]  /*1840*/  ULEA UR4, UR37, UR4, 0x18 ;  /* 0x0000000425047291 */ /* 0x002fe2000f8ec0ff */
[----:B------:R-:W-:Y:S01]  /*1850*/  SHF.L.U32 R2, R15, 0x1f, RZ ;  /* 0x0000001f0f027819 */ /* 0x000fe200000006ff */
[----:B------:R-:W-:Y:S01]  /*1860*/  UISETP.GE.U32.AND UP0, UPT, UR15, 0x7f, UPT ;  /* 0x0000007f0f00788c */ /* 0x000fe2000bf06070 */
[----:B------:R-:W-:Y:S01]  /*1870*/  R2UR UR35, R16 ;  /* 0x00000000102372ca */ /* 0x000fe200000e0000 */
[----:B------:R-:W-:Y:S01]  /*1880*/  ULEA UR8, UR13, UR4, 0x3 ;  /* 0x000000040d087291 */ /* 0x000fe2000f8e18ff */
[----:B------:R-:W-:Y:S01]  /*1890*/  IMAD.SHL.U32 R3, R3, 0x80, RZ ;  /* 0x0000008003037824 */ /* 0x000fe200078e00ff */
[----:B------:R-:W-:Y:S01]  /*18a0*/  R2UR UR11, R17 ;  /* 0x00000000110b72ca */ /* 0x000fe200000e0000 */
[----:B------:R-:W-:-:S03]  /*18b0*/  UMOV UR23, URZ ;  /* 0x000000ff00177c82 */ /* 0x000fc60008000000 */
[----:B------:R-:W-:-:S03]  /*18c0*/  LOP3.LUT R3, R3, 0xffffff00, RZ, 0xc0, !PT ;  /* 0xffffff0003037812 */ /* 0x000fc600078ec0ff */
[----:B------:R1:W2:Y:S01]  /*18d0*/  SYNCS.PHASECHK.TRANS64.TRYWAIT P0, [UR8+0x18], R2 ;  /* 0x00001802ff0075a7 */ /* 0x0002a20008001108 */
[----:B------:R-:W-:Y:S02]  /*18e0*/  R2UR UR9, R3 ;  /* 0x00000000030972ca */ /* 0x000fe400000e0000 */
[----:B------:R-:W-:-:S11]  /*18f0*/  R2UR UR8, R20 ;  /* 0x00000000140872ca */ /* 0x000fd600000e0000 */
[----:B------:R-:W-:Y:S02]  /*1900*/  ULOP3.LUT UR35, UR9, 0x80, UR35, 0xf8, !UPT ;  /* 0x0000008009237892 */ /* 0x000fe4000f8ef823 */
[----:B------:R-:W-:Y:S01]  /*1910*/  ULEA UR11, UR8, UR11, 0x7 ;  /* 0x0000000b080b7291 */ /* 0x000fe2000f8e38ff */
[----:B------:R-:W-:Y:S11]  /*1920*/  BRA.U !UP0, `(.L_x_25) ;  /* 0x0000000108c07547 */ /* 0x000ff6000b800000 */
[----:B------:R-:W-:Y:S01]  /*1930*/  UMOV UR16, UR6 ;  /* 0x0000000600107c82 */ /* 0x000fe20008000000 */
[----:B------:R-:W-:Y:S01]  /*1940*/  UMOV UR17, UR13 ;  /* 0x0000000d00117c82 */ /* 0x000fe20008000000 */
[----:B------:R-:W-:-:S05]  /*1950*/  UMOV UR34, URZ ;  /* 0x000000ff00227c82 */ /* 0x000fca0008000000 */
.L_x_31:
[----:B------:R-:W-:Y:S01]  /*1960*/  ULEA UR33, UR17, UR4, 0x3 ;  /* 0x0000000411217291 */ /* 0x000fe2000f8e18ff */
[----:B------:R-:W-:Y:S01]  /*1970*/  @P5 MOV R3, 0x6000 ;  /* 0x0000600000035802 */ /* 0x000fe20000000f00 */
[----:B-12-4-:R-:W-:Y:S10]  /*1980*/  @P0 BRA `(.L_x_26) ;  /* 0x00000000000c0947 */ /* 0x016ff40003800000 */
[----:B------:R-:W-:-:S04]  /*1990*/  SHF.L.U32 R5, R15, 0x1f, RZ ;  /* 0x0000001f0f057819 */ /* 0x000fc800000006ff */
[----:B------:R-:W2:Y:S02]  /*19a0*/  SYNCS.PHASECHK.TRANS64.TRYWAIT P0, [UR33+0x18], R5 ;  /* 0x00001805ff0075a7 */ /* 0x000ea40008001121 */
[----:B--2---:R-:W-:Y:S05]  /*19b0*/  @!P0 BRA `(.L_x_27) ;  /* 0x0000006c00f08947 */ /* 0x004fea0003800000 */
.L_x_26:
[----:B------:R2:W-:Y:S01]  /*19c0*/  @P5 SYNCS.ARRIVE.TRANS64 RZ, [UR33], R3 ;  /* 0x00000003ffff59a7 */ /* 0x0005e20008000021 */
[----:B------:R-:W-:Y:S02]  /*19d0*/  ULOP3.LUT UR8, UR7, 0x2, URZ, 0xfc, !UPT ;  /* 0x0000000207087892 */ /* 0x000fe4000f8efcff */
[----:B------:R-:W-:Y:S02]  /*19e0*/  UIADD3 UR16, UPT, UPT, UR16, 0x1, URZ ;  /* 0x0000000110107890 */ /* 0x000fe4000fffe0ff */
[----:B------:R-:W-:Y:S02]  /*19f0*/  UISETP.NE.AND UP0, UPT, UR8, 0x2, UPT ;  /* 0x000000020800788c */ /* 0x000fe4000bf05270 */
[----:B------:R-:W-:-:S07]  /*1a00*/  UISETP.NE.AND UP2, UPT, UR16, 0x1, UPT ;  /* 0x000000011000788c */ /* 0x000fce000bf45270 */
[----:B------:R-:W-:Y:S05]  /*1a10*/  BRA.U UP0, `(.L_x_28) ;  /* 0x0000000100047547 */ /* 0x000fea000b800000 */
[----:B------:R-:W-:Y:S05]  /*1a20*/  BPT.TRAP 0x1 ;  /* 0x000000040000795c */ /* 0x000fea0000300000 */
.L_x_28:
[----:B------:R-:W-:Y:S04]  /*1a30*/  BSSY.RECONVERGENT B0, `(.L_x_29) ;  /* 0x0000003000007945 */ /* 0x000fe80003800200 */
[----:B------:R-:W-:Y:S05]  /*1a40*/  @!P4 BRA `(.L_x_30) ;  /* 0x000000000004c947 */ /* 0x000fea0003800000 */
[----:B------:R-:W-:Y:S05]  /*1a50*/  BPT.TRAP 0x1 ;  /* 0x000000040000795c */ /* 0x000fea0000300000 */
.L_x_30:
[----:B------:R-:W-:Y:S05]  /*1a60*/  BSYNC.RECONVERGENT B0 ;  /* 0x0000000000007941 */ /* 0x000fea0003800200 */
.L_x_29:
[----:B------:R-:W-:Y:S02]  /*1a70*/  UIADD3 UR13, UPT, UPT, UR17, 0x1, URZ ;  /* 0x00000001110d7890 */ /* 0x000fe4000fffe0ff */
[----:B------:R-:W-:Y:S02]  /*1a80*/  ULEA UR32, UR17, UR4, 0xd ;  /* 0x0000000411207291 */ /* 0x000fe4000f8e68ff */
[----:B------:R-:W-:Y:S02]  /*1a90*/  UISETP.NE.AND UP0, UPT, UR13, 0x3, UPT ;  /* 0x000000030d00788c */ /* 0x000fe4000bf05270 */
[----:B------:R-:W-:Y:S02]  /*1aa0*/  UIADD3 UR28, UP1, UPT, UR24, 0x80, URZ ;  /* 0x00000080181c7890 */ /* 0x000fe4000ff3e0ff */
[----:B------:R-:W-:Y:S02]  /*1ab0*/  USEL UR9, URZ, 0x1, UP0 ;  /* 0x00000001ff097887 */ /* 0x000fe40008000000 */
[----:B------:R-:W-:-:S02]  /*1ac0*/  USEL UR13, UR13, URZ, UP0 ;  /* 0x000000ff0d0d7287 */ /* 0x000fc40008000000 */
[----:B------:R-:W-:Y:S02]  /*1ad0*/  UIADD3 UR26, UP0, UPT, UR24, 0x180, URZ ;  /* 0x00000180181a7890 */ /* 0x000fe4000ff1e0ff */
[----:B------:R-:W-:Y:S01]  /*1ae0*/  ULEA UR8, UR13, UR4, 0x3 ;  /* 0x000000040d087291 */ /* 0x000fe2000f8e18ff */
[----:B------:R-:W-:Y:S01]  /*1af0*/  LOP3.LUT R15, R15, UR9, RZ, 0x3c, !PT ;  /* 0x000000090f0f7c12 */ /* 0x000fe2000f8e3cff */
[----:B------:R-:W-:Y:S02]  /*1b00*/  ULOP3.LUT UR33, UR33, 0xfefffff8, URZ, 0xc0, !UPT ;  /* 0xfefffff821217892 */ /* 0x000fe4000f8ec0ff */
[----:B------:R-:W-:Y:S01]  /*1b10*/  UIADD3.X UR29, UPT, UPT, URZ, UR25, URZ, UP1, !UPT ;  /* 0x00000019ff1d7290 */ /* 0x000fe20008ffe4ff */
[----:B-1----:R-:W-:Y:S01]  /*1b20*/  SHF.L.U32 R2, R15, 0x1f, RZ ;  /* 0x0000001f0f027819 */ /* 0x002fe200000006ff */
[----:B------:R-:W-:Y:S02]  /*1b30*/  UIADD3 UR32, UPT, UPT, UR32, 0x8400, URZ ;  /* 0x0000840020207890 */ /* 0x000fe4000fffe0ff */
[----:B------:R-:W-:Y:S01]  /*1b40*/  UIADD3.X UR27, UPT, UPT, URZ, UR25, URZ, UP0, !UPT ;  /* 0x00000019ff1b7290 */ /* 0x000fe200087fe4ff */
[----:B------:R4:W1:Y:S01]  /*1b50*/  SYNCS.PHASECHK.TRANS64.TRYWAIT P0, [UR8+0x18], R2 ;  /* 0x00001802ff0075a7 */ /* 0x0008620008001108 */
[----:B------:R-:W-:Y:S01]  /*1b60*/  ULEA UR8, UR17, UR4, 0xc ;  /* 0x0000000411087291 */ /* 0x000fe2000f8e60ff */
[----:B------:R-:W-:Y:S01]  /*1b70*/  UMOV UR18, 0x0 ;  /* 0x0000000000127882 */ /* 0x000fe20000000000 */
[----:B------:R-:W-:-:S02]  /*1b80*/  UMOV UR19, 0x10000000 ;  /* 0x1000000000137882 */ /* 0x000fc40000000000 */
[----:B------:R-:W-:Y:S01]  /*1b90*/  UIADD3 UR8, UPT, UPT, UR8, 0xe400, URZ ;  /* 0x0000e40008087890 */ /* 0x000fe2000fffe0ff */
[----:B------:R2:W-:Y:S01]  /*1ba0*/  UTMALDG.3D.2CTA [UR32], [UR28], desc[UR18] ;  /* 0x000012201c0075b4 */ /* 0x0005e20008211000 */
[----:B------:R-:W-:Y:S01]  /*1bb0*/  UMOV UR10, UR34 ;  /* 0x00000022000a7c82 */ /* 0x000fe20008000000 */
[----:B------:R-:W-:Y:S01]  /*1bc0*/  UMOV UR12, UR36 ;  /* 0x00000024000c7c82 */ /* 0x000fe20008000000 */
[----:B------:R-:W-:Y:S01]  /*1bd0*/  UMOV UR9, UR33 ;  /* 0x0000002100097c82 */ /* 0x000fe20008000000 */
[----:B------:R-:W-:Y:S01]  /*1be0*/  UMOV UR23, UR5 ;  /* 0x0000000500177c82 */ /* 0x000fe20008000000 */
[----:B------:R-:W-:-:S03]  /*1bf0*/  UMOV UR17, UR13 ;  /* 0x0000000d00117c82 */ /* 0x000fc60008000000 */
[----:B------:R4:W-:Y:S01]  /*1c00*/  UTMALDG.3D.2CTA [UR8], [UR26], desc[UR18] ;  /* 0x000012081a0075b4 */ /* 0x0009e20008211000 */
[----:B--2---:R-:W-:Y:S01]  /*1c10*/  UIADD3 UR34, UPT, UPT, UR34, 0x40, URZ ;  /* 0x0000004022227890 */ /* 0x004fe2000fffe0ff */
[----:B------:R-:W-:Y:S11]  /*1c20*/  BRA.U UP2, `(.L_x_31) ;  /* 0xfffffffd024c7547 */ /* 0x000ff6000b83ffff */
.L_x_25:
[----:B----4-:R-:W-:Y:S01]  /*1c30*/  ULEA UR8, UR13, UR4, 0x3 ;  /* 0x000000040d087291 */ /* 0x010fe2000f8e18ff */
[----:B-1----:R-:W-:Y:S01]  /*1c40*/  SHF.L.U32 R2, R15, 0x1f, RZ ;  /* 0x0000001f0f027819 */ /* 0x002fe200000006ff */
[----:B------:R-:W-:Y:S01]  /*1c50*/  @!P1 SYNCS.ARRIVE.TRANS64.A1T0 RZ, [UR4+0x58], RZ ;  /* 0x000058ffffff99a7 */ /* 0x000fe20008100004 */
[----:B------:R-:W-:-:S06]  /*1c60*/  UISETP.GT.AND UP0, UPT, UR22, UR21, UPT ;  /* 0x000000151600728c */ /* 0x000fcc000bf04270 */
[----:B--2---:R1:W2:Y:S03]  /*1c70*/  SYNCS.PHASECHK.TRANS64.TRYWAIT P0, [UR8+0x18], R2 ;  /* 0x00001802ff0075a7 */ /* 0x0042a60008001108 */
[----:B------:R-:W-:Y:S05]  /*1c80*/  BRA.U !UP0, `(.L_x_32) ;  /* 0x0000000108c07547 */ /* 0x000fea000b800000 */
[----:B------:R-:W-:Y:S01]  /*1c90*/  UIADD3 UR26, UPT, UPT, UR14, UR23, URZ ;  /* 0x000000170e1a7290 */ /* 0x000fe2000fffe0ff */
[----:B------:R-:W-:-:S11]  /*1ca0*/  UMOV UR27, UR13 ;  /* 0x0000000d001b7c82 */ /* 0x000fd60008000000 */
.L_x_38:
[----:B------:R-:W-:Y:S01]  /*1cb0*/  ULEA UR17, UR27, UR4, 0x3 ;  /* 0x000000041b117291 */ /* 0x000fe2000f8e18ff */
[----:B--2---:R-:W-:Y:S01]  /*1cc0*/  @P5 MOV R3, 0x6000 ;  /* 0x0000600000035802 */ /* 0x004fe20000000f00 */
[----:B-12---:R-:W-:Y:S10]  /*1cd0*/  @P0 BRA `(.L_x_33) ;  /* 0x00000000000c0947 */ /* 0x006ff40003800000 */
[----:B------:R-:W-:-:S04]  /*1ce0*/  SHF.L.U32 R5, R15, 0x1f, RZ ;  /* 0x0000001f0f057819 */ /* 0x000fc800000006ff */
[----:B------:R-:W2:Y:S02]  /*1cf0*/  SYNCS.PHASECHK.TRANS64.TRYWAIT P0, [UR17+0x18], R5 ;  /* 0x00001805ff0075a7 */ /* 0x000ea40008001111 */
[----:B--2---:R-:W-:Y:S05]  /*1d00*/  @!P0 BRA `(.L_x_34) ;  /* 0x0000006c00348947 */ /* 0x004fea0003800000 */
.L_x_33:
[----:B------:R2:W-:Y:S01]  /*1d10*/  @P5 SYNCS.ARRIVE.TRANS64 RZ, [UR17], R3 ;  /* 0x00000003ffff59a7 */ /* 0x0005e20008000011 */
[----:B------:R-:W-:-:S04]  /*1d20*/  ULOP3.LUT UR8, UR7, 0x2, URZ, 0xfc, !UPT ;  /* 0x0000000207087892 */ /* 0x000fc8000f8efcff */
[----:B------:R-:W-:-:S09]  /*1d30*/  UISETP.NE.AND UP0, UPT, UR8, 0x2, UPT ;  /* 0x000000020800788c */ /* 0x000fd2000bf05270 */
[----:B------:R-:W-:Y:S05]  /*1d40*/  BRA.U UP0, `(.L_x_35) ;  /* 0x0000000100047547 */ /* 0x000fea000b800000 */
[----:B------:R-:W-:Y:S05]  /*1d50*/  BPT.TRAP 0x1 ;  /* 0x000000040000795c */ /* 0x000fea0000300000 */
.L_x_35:
[----:B------:R-:W-:Y:S04]  /*1d60*/  BSSY.RECONVERGENT B0, `(.L_x_36) ;  /* 0x0000003000007945 */ /* 0x000fe80003800200 */
[----:B------:R-:W-:Y:S05]  /*1d70*/  @!P4 BRA `(.L_x_37) ;  /* 0x000000000004c947 */ /* 0x000fea0003800000 */
[----:B------:R-:W-:Y:S05]  /*1d80*/  BPT.TRAP 0x1 ;  /* 0x000000040000795c */ /* 0x000fea0000300000 */
.L_x_37:
[----:B------:R-:W-:Y:S05]  /*1d90*/  BSYNC.RECONVERGENT B0 ;  /* 0x0000000000007941 */ /* 0x000fea0003800200 */
.L_x_36:
        /* <DEDUP_REMOVED lines=9> */
[----:B------:R-:W-:Y:S02]  /*1e30*/  USHF.L.U32 UR18, UR23, 0x6, URZ ;  /* 0x0000000617127899 */ /* 0x000fe400080006ff */
[----:B------:R-:W-:Y:S01]  /*1e40*/  ULOP3.LUT UR17, UR17, 0xfefffff8, URZ, 0xc0, !UPT ;  /* 0xfefffff811117892 */ /* 0x000fe2000f8ec0ff */
[----:B-1----:R-:W-:Y:S01]  /*1e50*/  SHF.L.U32 R2, R15, 0x1f, RZ ;  /* 0x0000001f0f027819 */ /* 0x002fe200000006ff */
[----:B------:R-:W-:Y:S02]  /*1e60*/  UIADD3 UR16, UPT, UPT, UR16, 0x8400, URZ ;  /* 0x0000840010107890 */ /* 0x000fe4000fffe0ff */
[----:B------:R-:W-:Y:S01]  /*1e70*/  UIADD3.X UR33, UPT, UPT, URZ, UR25, URZ, UP1, !UPT ;  /* 0x00000019ff217290 */ /* 0x000fe20008ffe4ff */
[----:B------:R4:W1:Y:S01]  /*1e80*/  SYNCS.PHASECHK.TRANS64.TRYWAIT P0, [UR8+0x18], R2 ;  /* 0x00001802ff0075a7 */ /* 0x0008620008001108 */
[----:B------:R-:W-:-:S02]  /*1e90*/  ULEA UR8, UR27, UR4, 0xc ;  /* 0x000000041b087291 */ /* 0x000fc4000f8e60ff */
[----:B------:R-:W-:Y:S02]  /*1ea0*/  UIADD3.X UR31, UPT, UPT, URZ, UR25, URZ, UP0, !UPT ;  /* 0x00000019ff1f7290 */ /* 0x000fe400087fe4ff */
[----:B------:R-:W-:Y:S01]  /*1eb0*/  UIADD3 UR8, UPT, UPT, UR8, 0xe400, URZ ;  /* 0x0000e40008087890 */ /* 0x000fe2000fffe0ff */
[----:B------:R-:W-:Y:S01]  /*1ec0*/  UMOV UR28, 0x0 ;  /* 0x00000000001c7882 */ /* 0x000fe20000000000 */
[----:B------:R-:W-:Y:S01]  /*1ed0*/  UMOV UR29, 0x10000000 ;  /* 0x10000000001d7882 */ /* 0x000fe20000000000 */
[----:B------:R-:W-:Y:S01]  /*1ee0*/  UMOV UR19, UR35 ;  /* 0x0000002300137c82 */ /* 0x000fe20008000000 */
[----:B------:R-:W-:Y:S01]  /*1ef0*/  UMOV UR20, UR36 ;  /* 0x0000002400147c82 */ /* 0x000fe20008000000 */
[----:B------:R-:W-:Y:S01]  /*1f00*/  UMOV UR12, UR36 ;  /* 0x00000024000c7c82 */ /* 0x000fe20008000000 */
[----:B------:R-:W-:Y:S01]  /*1f10*/  UMOV UR9, UR17 ;  /* 0x0000001100097c82 */ /* 0x000fe20008000000 */
[----:B------:R-:W-:Y:S01]  /*1f20*/  UMOV UR10, UR18 ;  /* 0x00000012000a7c82 */ /* 0x000fe20008000000 */
[----:B------:R4:W-:Y:S01]  /*1f30*/  UTMALDG.3D.2CTA [UR16], [UR32], desc[UR28] ;  /* 0x00001c10200075b4 */ /* 0x0009e20008211000 */
[----:B------:R-:W-:Y:S01]  /*1f40*/  UIADD3 UR23, UPT, UPT, UR23, 0x1, URZ ;  /* 0x0000000117177890 */ /* 0x000fe2000fffe0ff */
[----:B------:R-:W-:-:S03]  /*1f50*/  UMOV UR27, UR13 ;  /* 0x0000000d001b7c82 */ /* 0x000fc60008000000 */
[----:B------:R-:W-:Y:S01]  /*1f60*/  UISETP.NE.AND UP0, UPT, UR23, UR26, UPT ;  /* 0x0000001a1700728c */ /* 0x000fe2000bf05270 */
[----:B------:R4:W-:Y:S08]  /*1f70*/  UTMALDG.3D.2CTA [UR8], [UR30], desc[UR28] ;  /* 0x00001c081e0075b4 */ /* 0x0009f00008211000 */
[----:B----4-:R-:W-:Y:S05]  /*1f80*/  BRA.U UP0, `(.L_x_38) ;  /* 0xfffffffd00487547 */ /* 0x010fea000b83ffff */
.L_x_32:
[----:B-1----:R-:W-:Y:S01]  /*1f90*/  LEA R2, R14, UR4, 0x3 ;  /* 0x000000040e027c11 */ /* 0x002fe2000f8e18ff */
[----:B------:R-:W-:Y:S01]  /*1fa0*/  NOP ;  /* 0x0000000000007918 */ /* 0x000fe20000000000 */
[----:B--2---:R-:W-:Y:S02]  /*1fb0*/  SHF.L.U32 R3, R12, 0x1f, RZ ;  /* 0x0000001f0c037819 */ /* 0x004fe400000006ff */
[----:B------:R-:W-:Y:S02]  /*1fc0*/  LEA R4, R14, UR4, 0x4 ;  /* 0x000000040e047c11 */ /* 0x000fe4000f8e20ff */
[----:B------:R-:W1:Y:S02]  /*1fd0*/  SYNCS.PHASECHK.TRANS64.TRYWAIT P0, [R2+URZ+0x60], R3 ;  /* 0x00006003020075a7 */ /* 0x000e6400080011ff */
[----:B-1----:R-:W-:Y:S05]  /*1fe0*/  @!P0 BRA `(.L_x_39) ;  /* 0x0000006800948947 */ /* 0x002fea0003800000 */
.L_x_125:
[----:B------:R-:W2:Y:S01]  /*1ff0*/  LDS.128 R4, [R4+0xf0] ;  /* 0x0000f00004047984 */ /* 0x000ea20000000c00 */
[----:B------:R-:W-:Y:S01]  /*2000*/  ISETP.GE.AND P0, PT, R72, 0x1, PT ;  /* 0x000000014800780c */ /* 0x000fe20003f06270 */
[----:B-1----:R-:W-:Y:S01]  /*2010*/  VIADD R2, R2, 0x70 ;  /* 0x0000007002027836 */ /* 0x002fe20000000000 */
[----:B------:R-:W-:Y:S01]  /*2020*/  @!PT LDS RZ, [RZ] ;  /* 0x00000000fffff984 */ /* 0x000fe20000000800 */
[----:B------:R-:W-:Y:S01]  /*2030*/  @!PT LDS RZ, [RZ] ;  /* 0x00000000fffff984 */ /* 0x000fe20000000800 */
[----:B------:R-:W-:Y:S01]  /*2040*/  @!PT LDS RZ, [RZ] ;  /* 0x00000000fffff984 */ /* 0x000fe20000000800 */
[----:B------:R-:W-:Y:S01]  /*2050*/  @!PT LDS RZ, [RZ] ;  /* 0x00000000fffff984 */ /* 0x000fe20000000800 */
[----:B------:R1:W-:Y:S06]  /*2060*/  MEMBAR.ALL.CTA ;  /* 0x0000000000007992 */ /* 0x0003ec0000008000 */
[----:B-1----:R-:W1:Y:S01]  /*2070*/  FENCE.VIEW.ASYNC.S ;  /* 0x00000000000073c6 */ /* 0x002e620000000000 */
[----:B------:R-:W-:-:S04]  /*2080*/  PRMT R2, RZ, 0x654, R2 ;  /* 0x00000654ff027816 */ /* 0x000fc80000000002 */
[----:B-1----:R1:W-:Y:S01]  /*2090*/  SYNCS.ARRIVE.TRANS64.RED.A1T0 RZ, [R2+URZ], RZ ;  /* 0x000000ff02ff79a7 */ /* 0x0023e200081004ff */
[----:B--2---:R-:W-:-:S13]  /*20a0*/  LOP3.LUT P2, RZ, R6, 0x1, RZ, 0xc0, !PT ;  /* 0x0000000106ff7812 */ /* 0x004fda000784c0ff */
[----:B------:R-:W-:Y:S01]  /*20b0*/  @P2 SHF.R.U32.HI R3, RZ, 0x10, R5 ;  /* 0x00000010ff032819 */ /* 0x000fe20000011605 */
[----:B------:R-:W-:Y:S01]  /*20c0*/  VOTEU.ANY UP0, P2 ;  /* 0x0000000000ff7886 */ /* 0x000fe20001000100 */
[----:B------:R-:W-:Y:S02]  /*20d0*/  @P2 MOV R13, R4 ;  /* 0x00000004000d2202 */ /* 0x000fe40000000f00 */
[----:B------:R-:W-:Y:S02]  /*20e0*/  @P2 R2UR.BROADCAST UR8, R3 ;  /* 0x00000000030822ca */ /* 0x000fe400008e0000 */
[----:B------:R-:W-:-:S11]  /*20f0*/  @P2 LOP3.LUT R11, R5, 0xffff, RZ, 0xc0, !PT ;  /* 0x0000ffff050b2812 */ /* 0x000fd600078ec0ff */
[----:B------:R-:W-:Y:S01]  /*2100*/  @UP0 UMOV UR36, UR8 ;  /* 0x0000000800240c82 */ /* 0x000fe20008000000 */
[----:B-1----:R-:W-:Y:S05]  /*2110*/  @!P0 BRA `(.L_x_40) ;  /* 0x0000000000b88947 */ /* 0x002fea0003800000 */
[----:B------:R-:W3:Y:S01]  /*2120*/  LDC.64 R4, c[0x0][0xb18] ;  /* 0x0002c600ff047b82 */ /* 0x000ee20000000a00 */
[----:B------:R-:W-:-:S07]  /*2130*/  ISETP.NE.AND P3, PT, R72, 0x1, PT ;  /* 0x000000014800780c */ /* 0x000fce0003f65270 */
[----:B------:R-:W1:Y:S08]  /*2140*/  LDC.64 R6, c[0x0][0xb10] ;  /* 0x0002c400ff067b82 */ /* 0x000e700000000a00 */
[----:B------:R-:W2:Y:S08]  /*2150*/  LDC R18, c[0x0][0xb20] ;  /* 0x0002c800ff127b82 */ /* 0x000eb00000000800 */
[----:B------:R-:W4:Y:S01]  /*2160*/  LDC R20, c[0x0][0xb0c] ;  /* 0x0002c300ff147b82 */ /* 0x000f220000000800 */
[----:B---3--:R-:W-:Y:S01]  /*2170*/  IMAD.HI.U32 R19, R0, R5, RZ ;  /* 0x0000000500137227 */ /* 0x008fe200078e00ff */
[----:B------:R-:W-:-:S03]  /*2180*/  ISETP.NE.AND P0, PT, R4, 0x1, PT ;  /* 0x000000010400780c */ /* 0x000fc60003f05270 */
[----:B------:R-:W-:-:S03]  /*2190*/  IMAD.HI.U32 R5, R11, R5, RZ ;  /* 0x000000050b057227 */ /* 0x000fc600078e00ff */
[----:B------:R-:W3:Y:S01]  /*21a0*/  LDC.64 R2, c[0x0][0xb28] ;  /* 0x0002ca00ff027b82 */ /* 0x000ee20000000a00 */
[----:B-1----:R-:W-:-:S04]  /*21b0*/  IMAD.HI.U32 R22, R9, R6, RZ ;  /* 0x0000000609167227 */ /* 0x002fc800078e00ff */
[----:B------:R-:W-:Y:S01]  /*21c0*/  IMAD.HI.U32 R24, R13, R6, RZ ;  /* 0x000000060d187227 */ /* 0x000fe200078e00ff */
[----:B------:R-:W-:Y:S02]  /*21d0*/  SHF.R.U32.HI R22, RZ, R7, R22 ;  /* 0x00000007ff167219 */ /* 0x000fe40000011616 */
[-C--:B--2---:R-:W-:Y:S02]  /*21e0*/  SHF.R.U32.HI R19, RZ, R18.reuse, R19 ;  /* 0x00000012ff137219 */ /* 0x084fe40000011613 */
[----:B------:R-:W-:Y:S02]  /*21f0*/  SHF.R.U32.HI R18, RZ, R18, R5 ;  /* 0x00000012ff127219 */ /* 0x000fe40000011605 */
[----:B------:R-:W-:Y:S02]  /*2200*/  SEL R19, R0, R19, !P0 ;  /* 0x0000001300137207 */ /* 0x000fe40004000000 */
[----:B------:R-:W-:Y:S02]  /*2210*/  SHF.R.U32.HI R24, RZ, R7, R24 ;  /* 0x00000007ff187219 */ /* 0x000fe40000011618 */
[----:B----4-:R-:W-:-:S02]  /*2220*/  ISETP.NE.AND P1, PT, R20, 0x1, PT ;  /* 0x000000011400780c */ /* 0x010fc40003f25270 */
[----:B------:R-:W-:Y:S02]  /*2230*/  SEL R5, R11, R18, !P0 ;  /* 0x000000120b057207 */ /* 0x000fe40004000000 */
[----:B------:R-:W-:Y:S02]  /*2240*/  SEL R21, R9, R22, !P1 ;  /* 0x0000001609157207 */ /* 0x000fe40004800000 */
[----:B------:R-:W-:Y:S01]  /*2250*/  SEL R7, R13, R24, !P1 ;  /* 0x000000180d077207 */ /* 0x000fe20004800000 */
[----:B---3--:R-:W-:-:S04]  /*2260*/  IMAD.HI.U32 R22, R19, R2, RZ ;  /* 0x0000000213167227 */ /* 0x008fc800078e00ff */
[----:B------:R-:W-:Y:S01]  /*2270*/  IMAD.HI.U32 R6, R21, R2, RZ ;  /* 0x0000000215067227 */ /* 0x000fe200078e00ff */
[----:B------:R-:W-:-:S04]  /*2280*/  @P3 SHF.R.U32.HI R19, RZ, R3, R22 ;  /* 0x00000003ff133219 */ /* 0x000fc80000011616 */
        /* <DEDUP_REMOVED lines=8> */
[----:B------:R-:W-:-:S04]  /*2310*/  @!P0 IMAD.HI.U32 R18, R7, R2, RZ ;  /* 0x0000000207128227 */ /* 0x000fc800078e00ff */
[----:B------:R-:W-:Y:S01]  /*2320*/  IMAD.MOV R2, RZ, RZ, -R6 ;  /* 0x000000ffff027224 */ /* 0x000fe200078e0a06 */
[----:B------:R-:W-:-:S03]  /*2330*/  @!P0 SHF.R.U32.HI R18, RZ, R3, R18 ;  /* 0x00000003ff128219 */ /* 0x000fc60000011612 */
[----:B------:R-:W-:Y:S01]  /*2340*/  IMAD R2, R72, R2, R5 ;  /* 0x0000000248027224 */ /* 0x000fe200078e0205 */
[----:B------:R-:W-:Y:S02]  /*2350*/  @!P0 SEL R3, R7, R18, !P3 ;  /* 0x0000001207038207 */ /* 0x000fe40005800000 */
[----:B------:R-:W-:-:S03]  /*2360*/  IADD3 R18, PT, PT, -R5, RZ, RZ ;  /* 0x000000ff05127210 */ /* 0x000fc60007ffe1ff */
[--C-:B------:R-:W-:Y:S02]  /*2370*/  @!P0 IMAD.IADD R6, R6, 0x1, -R3.reuse ;  /* 0x0000000106068824 */ /* 0x100fe400078e0a03 */
[----:B------:R-:W-:Y:S01]  /*2380*/  @!P0 IMAD R3, R2, R21, R3 ;  /* 0x0000001502038224 */ /* 0x000fe200078e0203 */
[----:B------:R-:W-:Y:S01]  /*2390*/  IADD3 R2, PT, PT, -R7, RZ, RZ ;  /* 0x000000ff07027210 */ /* 0x000fe20007ffe1ff */
[----:B------:R-:W-:Y:S02]  /*23a0*/  @!P0 IMAD R5, R72, R6, R7 ;  /* 0x0000000648058224 */ /* 0x000fe400078e0207 */
[----:B------:R-:W-:Y:S02]  /*23b0*/  IMAD R11, R4, R18, R11 ;  /* 0x00000012040b7224 */ /* 0x000fe400078e020b */
[----:B------:R-:W-:Y:S02]  /*23c0*/  @!P0 IMAD.MOV.U32 R7, RZ, RZ, R3 ;  /* 0x000000ffff078224 */ /* 0x000fe400078e0003 */
[----:B------:R-:W-:-:S02]  /*23d0*/  IMAD R2, R20, R2, R13 ;  /* 0x0000000214027224 */ /* 0x000fc400078e020d */
[----:B------:R-:W-:Y:S02]  /*23e0*/  IMAD R11, R5, R4, R11 ;  /* 0x00000004050b7224 */ /* 0x000fe400078e020b */
[----:B------:R-:W-:Y:S02]  /*23f0*/  IMAD R13, R7, R20, R2 ;  /* 0x00000014070d7224 */ /* 0x000fe400078e0202 */
.L_x_40:
[----:B------:R-:W1:Y:S02]  /*2400*/  LDCU UR8, c[0x0][0xb30] ;  /* 0x00016600ff0877ac */ /* 0x000e640008000800 */
[----:B-1----:R-:W-:-:S09]  /*2410*/  UISETP.NE.AND UP0, UPT, UR8, 0x1, UPT ;  /* 0x000000010800788c */ /* 0x002fd2000bf05270 */
[----:B------:R-:W-:Y:S05]  /*2420*/  BRA.U UP0, `(.L_x_41) ;  /* 0x0000000100407547 */ /* 0x000fea000b800000 */
[----:B------:R-:W1:Y:S08]  /*2430*/  LDC.64 R4, c[0x0][0xb10] ;  /* 0x0002c400ff047b82 */ /* 0x000e700000000a00 */
[----:B------:R-:W2:Y:S08]  /*2440*/  LDC.64 R2, c[0x0][0xb18] ;  /* 0x0002c600ff027b82 */ /* 0x000eb00000000a00 */
[----:B------:R-:W4:Y:S08]  /*2450*/  LDC R6, c[0x0][0xb20] ;  /* 0x0002c800ff067b82 */ /* 0x000f300000000800 */
[----:B------:R-:W3:Y:S01]  /*2460*/  LDC R18, c[0x0][0xb0c] ;  /* 0x0002c300ff127b82 */ /* 0x000ee20000000800 */
[----:B-1----:R-:W-:-:S05]  /*2470*/  IMAD.HI.U32 R4, R13, R4, RZ ;  /* 0x000000040d047227 */ /* 0x002fca00078e00ff */
[----:B------:R-:W-:Y:S01]  /*2480*/  SHF.R.U32.HI R4, RZ, R5, R4 ;  /* 0x00000005ff047219 */ /* 0x000fe20000011604 */
[----:B--2---:R-:W-:Y:S01]  /*2490*/  IMAD.HI.U32 R3, R11, R3, RZ ;  /* 0x000000030b037227 */ /* 0x004fe200078e00ff */
[----:B------:R-:W-:-:S04]  /*24a0*/  ISETP.NE.AND P0, PT, R2, 0x1, PT ;  /* 0x000000010200780c */ /* 0x000fc80003f05270 */
[----:B----4-:R-:W-:-:S04]  /*24b0*/  SHF.R.U32.HI R6, RZ, R6, R3 ;  /* 0x00000006ff067219 */ /* 0x010fc80000011603 */
[----:B------:R-:W-:Y:S02]  /*24c0*/  SEL R3, R11, R6, !P0 ;  /* 0x000000060b037207 */ /* 0x000fe40004000000 */
[----:B---3--:R-:W-:-:S04]  /*24d0*/  ISETP.NE.AND P1, PT, R18, 0x1, PT ;  /* 0x000000011200780c */ /* 0x008fc80003f25270 */
[----:B------:R-:W-:-:S05]  /*24e0*/  SEL R4, R13, R4, !P1 ;  /* 0x000000040d047207 */ /* 0x000fca0004800000 */
[----:B------:R-:W-:Y:S02]  /*24f0*/  IMAD.IADD R5, R3, 0x1, -R4 ;  /* 0x0000000103057824 */ /* 0x000fe400078e0a04 */
[----:B------:R-:W-:Y:S02]  /*2500*/  IMAD.IADD R3, R4, 0x1, -R3 ;  /* 0x0000000104037824 */ /* 0x000fe400078e0a03 */
[----:B------:R-:W-:Y:S02]  /*2510*/  IMAD R13, R5, R18, R13 ;  /* 0x00000012050d7224 */ /* 0x000fe400078e020d */
[----:B------:R-:W-:-:S07]  /*2520*/  IMAD R11, R3, R2, R11 ;  /* 0x00000002030b7224 */ /* 0x000fce00078e020b */
.L_x_41:
[----:B------:R-:W-:Y:S01]  /*2530*/  VIADD R14, R14, 0x1 ;  /* 0x000000010e0e7836 */ /* 0x000fe20000000000 */
[----:B------:R-:W-:Y:S01]  /*2540*/  PLOP3.LUT P1, PT, PT, PT, PT, 0x80, 0x8 ;  /* 0x000000000008781c */ /* 0x000fe20003f2f070 */
[----:B------:R-:W-:Y:S02]  /*2550*/  IMAD.IADD R21, R13, 0x1, R154 ;  /* 0x000000010d157824 */ /* 0x000fe400078e029a */
[----:B------:R-:W-:Y:S01]  /*2560*/  IMAD.IADD R20, R11, 0x1, R152 ;  /* 0x000000010b147824 */ /* 0x000fe200078e0298 */
[----:B------:R-:W-:-:S04]  /*2570*/  ISETP.NE.AND P0, PT, R14, 0x2, PT ;  /* 0x000000020e00780c */ /* 0x000fc80003f05270 */
[----:B------:R-:W-:Y:S02]  /*2580*/  SEL R3, RZ, 0x1, P0 ;  /* 0x00000001ff037807 */ /* 0x000fe40000000000 */
[----:B------:R-:W-:Y:S02]  /*2590*/  SEL R14, R14, RZ, P0 ;  /* 0x000000ff0e0e7207 */ /* 0x000fe40000000000 */
[----:B------:R-:W-:Y:S01]  /*25a0*/  LOP3.LUT R12, R12, R3, RZ, 0x3c, !PT ;  /* 0x000000030c0c7212 */ /* 0x000fe200078e3cff */
[----:B------:R-:W-:Y:S06]  /*25b0*/  @P2 BRA `(.L_x_42) ;  /* 0xfffffff000582947 */ /* 0x000fec000383ffff */
[----:B------:R-:W-:Y:S01]  /*25c0*/  UIADD3 UR4, UPT, UPT, UR4, 0x18, URZ ;  /* 0x0000001804047890 */ /* 0x000fe2000fffe0ff */
[----:B------:R-:W-:-:S03]  /*25d0*/  SHF.L.U32 R3, R15, 0x1f, RZ ;  /* 0x0000001f0f037819 */ /* 0x000fc600000006ff */
[----:B------:R-:W-:-:S09]  /*25e0*/  ULEA UR5, UR13, UR4, 0x3 ;  /* 0x000000040d057291 */ /* 0x000fd2000f8e18ff */
[----:B------:R-:W1:Y:S02]  /*25f0*/  SYNCS.PHASECHK.TRANS64.TRYWAIT P0, [UR5], R3 ;  /* 0x00000003ff0075a7 */ /* 0x000e640008001105 */
[----:B-1----:R-:W-:Y:S05]  /*2600*/  @!P0 BRA `(.L_x_43) ;  /* 0x0000006400208947 */ /* 0x002fea0003800000 */
.L_x_127:
[----:B------:R-:W-:-:S04]  /*2610*/  UIADD3 UR6, UPT, UPT, UR13, 0x1, URZ ;  /* 0x000000010d067890 */ /* 0x000fc8000fffe0ff */
[----:B------:R-:W-:-:S04]  /*2620*/  UISETP.NE.AND UP0, UPT, UR6, 0x3, UPT ;  /* 0x000000030600788c */ /* 0x000fc8000bf05270 */
[----:B------:R-:W-:Y:S02]  /*2630*/  USEL UR7, URZ, 0x1, UP0 ;  /* 0x00000001ff077887 */ /* 0x000fe40008000000 */
[----:B------:R-:W-:-:S04]  /*2640*/  USEL UR6, UR6, URZ, UP0 ;  /* 0x000000ff06067287 */ /* 0x000fc80008000000 */
[----:B------:R-:W-:Y:S01]  /*2650*/  ULEA UR5, UR6, UR4, 0x3 ;  /* 0x0000000406057291 */ /* 0x000fe2000f8e18ff */
[----:B------:R-:W-:-:S04]  /*2660*/  LOP3.LUT R15, R15, UR7, RZ, 0x3c, !PT ;  /* 0x000000070f0f7c12 */ /* 0x000fc8000f8e3cff */
[----:B-1----:R-:W-:-:S04]  /*2670*/  SHF.L.U32 R3, R15, 0x1f, RZ ;  /* 0x0000001f0f037819 */ /* 0x002fc800000006ff */
[----:B------:R-:W1:Y:S02]  /*2680*/  SYNCS.PHASECHK.TRANS64.TRYWAIT P0, [UR5], R3 ;  /* 0x00000003ff0075a7 */ /* 0x000e640008001105 */
[----:B-1----:R-:W-:Y:S05]  /*2690*/  @!P0 BRA `(.L_x_44) ;  /* 0x0000006400148947 */ /* 0x002fea0003800000 */
.L_x_129:
[----:B------:R-:W-:-:S04]  /*26a0*/  UIADD3 UR6, UPT, UPT, UR6, 0x1, URZ ;  /* 0x0000000106067890 */ /* 0x000fc8000fffe0ff */
[----:B------:R-:W-:-:S04]  /*26b0*/  UISETP.NE.AND UP0, UPT, UR6, 0x3, UPT ;  /* 0x000000030600788c */ /* 0x000fc8000bf05270 */
[----:B------:R-:W-:Y:S02]  /*26c0*/  USEL UR5, URZ, 0x1, UP0 ;  /* 0x00000001ff057887 */ /* 0x000fe40008000000 */
[----:B------:R-:W-:-:S04]  /*26d0*/  USEL UR6, UR6, URZ, UP0 ;  /* 0x000000ff06067287 */ /* 0x000fc80008000000 */
[----:B------:R-:W-:Y:S01]  /*26e0*/  ULEA UR6, UR6, UR4, 0x3 ;  /* 0x0000000406067291 */ /* 0x000fe2000f8e18ff */
[----:B-1----:R-:W-:-:S04]  /*26f0*/  LOP3.LUT R3, R15, UR5, RZ, 0x3c, !PT ;  /* 0x000000050f037c12 */ /* 0x002fc8000f8e3cff */
[----:B------:R-:W-:Y:S01]  /*2700*/  SHF.L.U32 R3, R3, 0x1f, RZ ;  /* 0x0000001f03037819 */ /* 0x000fe200000006ff */
[----:B---3--:R-:W-:-:S07]  /*2710*/  IMAD.U32 R0, RZ, RZ, UR6 ;  /* 0x00000006ff007e24 */ /* 0x008fce000f8e00ff */
.L_x_45:
[----:B-1----:R1:W2:Y:S02]  /*2720*/  SYNCS.PHASECHK.TRANS64.TRYWAIT P0, [R0+URZ], R3 ;  /* 0x00000003000075a7 */ /* 0x0022a400080011ff */
[----:B--2---:R-:W-:Y:S05]  /*2730*/  @!P0 NANOSLEEP.SYNCS 0x989680 ;  /* 0x009896800000895d */ /* 0x004fea0003900000 */
[----:B------:R-:W2:Y:S02]  /*2740*/  @!P0 SYNCS.PHASECHK.TRANS64 P0, [R0+URZ], R3 ;  /* 0x00000003000085a7 */ /* 0x000ea400080010ff */
[----:B--2---:R-:W-:Y:S05]  /*2750*/  @P0 EXIT ;  /* 0x000000000000094d */ /* 0x004fea0003800000 */
[----:B------:R-:W-:Y:S05]  /*2760*/  BRA `(.L_x_45) ;  /* 0xfffffffc00ec7947 */ /* 0x000fea000383ffff */
.L_x_22:
[----:B------:R-:W-:-:S04]  /*2770*/  UISETP.NE.AND UP1, UPT, UR37, URZ, UPT ;  /* 0x000000ff2500728c */ /* 0x000fc8000bf25270 */
[----:B------:R-:W-:-:S09]  /*2780*/  UISETP.NE.OR UP1, UPT, UR10, 0x1, UP1 ;  /* 0x000000010a00788c */ /* 0x000fd20008f25670 */
[----:B------:R-:W-:Y:S05]  /*2790*/  BRA.U UP1, `(.L_x_46) ;  /* 0x00000005014c7547 */ /* 0x000fea000b800000 */
[----:B------:R-:W-:Y:S01]  /*27a0*/  HFMA2 R11, -RZ, RZ, 0, 0 ;  /* 0x00000000ff0b7431 */ /* 0x000fe200000001ff */
[----:B------:R-:W-:Y:S01]  /*27b0*/  ISETP.GE.U32.AND P2, PT, R10, 0x2, PT ;  /* 0x000000020a00780c */ /* 0x000fe20003f46070 */
[----:B------:R-:W-:Y:S01]  /*27c0*/  IMAD.MOV.U32 R12, RZ, RZ, 0x1 ;  /* 0x00000001ff0c7424 */ /* 0x000fe200078e00ff */
[----:B------:R-:W-:Y:S01]  /*27d0*/  CS2R R8, SRZ ;  /* 0x0000000000087805 */ /* 0x000fe2000001ff00 */
[----:B------:R-:W-:Y:S01]  /*27e0*/  IMAD.MOV.U32 R3, RZ, RZ, RZ ;  /* 0x000000ffff037224 */ /* 0x000fe200078e00ff */
[----:B------:R-:W-:Y:S01]  /*27f0*/  UMOV UR4, 0x400 ;  /* 0x0000040000047882 */ /* 0x000fe20000000000 */
[----:B------:R-:W-:Y:S01]  /*2800*/  UMOV UR6, URZ ;  /* 0x000000ff00067c82 */ /* 0x000fe20008000000 */
[----:B------:R-:W-:-:S12]  /*2810*/  ULEA UR37, UR37, UR4, 0x18 ;  /* 0x0000000425257291 */ /* 0x000fd8000f8ec0ff */
.L_x_50:
[----:B------:R-:W-:Y:S02]  /*2820*/  LEA R0, R3, UR37, 0x3 ;  /* 0x0000002503007c11 */ /* 0x000fe4000f8e18ff */
[----:B------:R-:W-:-:S03]  /*2830*/  SHF.L.U32 R5, R8, 0x1f, RZ ;  /* 0x0000001f08057819 */ /* 0x000fc600000006ff */
[----:B------:R-:W-:Y:S01]  /*2840*/  VIADD R4, R0, 0xd0 ;  /* 0x000000d000047836 */ /* 0x000fe20000000000 */
[----:B------:R-:W1:Y:S02]  /*2850*/  SYNCS.PHASECHK.TRANS64.TRYWAIT P0, [R0+URZ+0xc0], R5 ;  /* 0x0000c005000075a7 */ /* 0x000e6400080011ff */
[----:B-1----:R-:W-:Y:S05]  /*2860*/  @!P0 BRA `(.L_x_47) ;  /* 0x0000006000b88947 */ /* 0x002fea0003800000 */
.L_x_130:
[----:B------:R-:W-:Y:S01]  /*2870*/  ULEA UR5, UR6, UR37, 0x3 ;  /* 0x0000002506057291 */ /* 0x000fe2000f8e18ff */
[----:B------:R-:W-:Y:S01]  /*2880*/  PRMT R4, RZ, 0x654, R4 ;  /* 0x00000654ff047816 */ /* 0x000fe20000000004 */
[----:B-1----:R-:W-:Y:S01]  /*2890*/  @!P2 IMAD.MOV.U32 R5, RZ, RZ, 0x10 ;  /* 0x00000010ff05a424 */ /* 0x002fe200078e00ff */
[----:B------:R-:W-:Y:S01]  /*28a0*/  SHF.L.U32 R7, R12, 0x1f, RZ ;  /* 0x0000001f0c077819 */ /* 0x000fe200000006ff */
[----:B------:R-:W-:Y:S01]  /*28b0*/  UIADD3 UR4, UPT, UPT, UR5, 0x60, URZ ;  /* 0x0000006005047890 */ /* 0x000fe2000fffe0ff */
[----:B------:R1:W-:Y:S05]  /*28c0*/  SYNCS.ARRIVE.TRANS64.RED.A1T0 RZ, [R4+URZ], RZ ;  /* 0x000000ff04ff79a7 */ /* 0x0003ea00081004ff */
[----:B------:R-:W-:Y:S01]  /*28d0*/  IMAD.U32 R13, RZ, RZ, UR4 ;  /* 0x00000004ff0d7e24 */ /* 0x000fe2000f8e00ff */
[----:B------:R-:W2:Y:S04]  /*28e0*/  SYNCS.PHASECHK.TRANS64.TRYWAIT P0, [UR5+0x70], R7 ;  /* 0x00007007ff0075a7 */ /* 0x000ea80008001105 */
[----:B------:R-:W-:Y:S01]  /*28f0*/  PRMT R13, R10, 0x654, R13 ;  /* 0x000006540a0d7816 */ /* 0x000fe2000000000d */
[----:B-12---:R-:W-:Y:S06]  /*2900*/  @!P0 BRA `(.L_x_48) ;  /* 0x0000006000a48947 */ /* 0x006fec0003800000 */
.L_x_132:
[----:B------:R-:W-:Y:S01]  /*2910*/  ULEA UR4, UR6, UR37, 0x4 ;  /* 0x0000002506047291 */ /* 0x000fe2000f8e20ff */
[----:B------:R-:W-:Y:S01]  /*2920*/  SEL R2, R13, R2, !P2 ;  /* 0x000000020d027207 */ /* 0x000fe20005000000 */
[----:B------:R-:W-:Y:S01]  /*2930*/  UIADD3 UR5, UPT, UPT, UR5, 0x60, URZ ;  /* 0x0000006005057890 */ /* 0x000fe2000fffe0ff */
[----:B-1----:R-:W-:Y:S01]  /*2940*/  LEA R0, R11, UR37, 0x3 ;  /* 0x000000250b007c11 */ /* 0x002fe2000f8e18ff */
[----:B------:R-:W-:Y:S01]  /*2950*/  UIADD3 UR4, UPT, UPT, UR4, 0xf0, URZ ;  /* 0x000000f004047890 */ /* 0x000fe2000fffe0ff */
[----:B------:R1:W-:Y:S01]  /*2960*/  @!P2 SYNCS.ARRIVE.TRANS64.RED RZ, [R2+URZ], R5 ;  /* 0x0000000502ffa9a7 */ /* 0x0003e200080004ff */
[----:B------:R-:W-:Y:S01]  /*2970*/  UIADD3 UR6, UPT, UPT, UR6, 0x1, URZ ;  /* 0x0000000106067890 */ /* 0x000fe2000fffe0ff */
[----:B------:R-:W-:-:S03]  /*2980*/  VIADD R3, R3, 0x1 ;  /* 0x0000000103037836 */ /* 0x000fc60000000000 */
[----:B------:R-:W-:Y:S02]  /*2990*/  UISETP.NE.AND UP0, UPT, UR6, 0x2, UPT ;  /* 0x000000020600788c */ /* 0x000fe4000bf05270 */
[----:B------:R-:W-:Y:S01]  /*29a0*/  ISETP.NE.AND P0, PT, R3, 0x2, PT ;  /* 0x000000020300780c */ /* 0x000fe20003f05270 */
[----:B------:R-:W-:Y:S06]  /*29b0*/  UGETNEXTWORKID.BROADCAST [UR4], [UR5] ;  /* 0x00000000040073ca */ /* 0x000fec0008000100 */
[----:B------:R-:W-:Y:S02]  /*29c0*/  USEL UR4, URZ, 0x1, UP0 ;  /* 0x00000001ff047887 */ /* 0x000fe40008000000 */
[----:B------:R-:W-:-:S04]  /*29d0*/  USEL UR6, UR6, URZ, UP0 ;  /* 0x000000ff06067287 */ /* 0x000fc80008000000 */
[----:B------:R-:W-:Y:S02]  /*29e0*/  LOP3.LUT R12, R12, UR4, RZ, 0x3c, !PT ;  /* 0x000000040c0c7c12 */ /* 0x000fe4000f8e3cff */
[----:B-1----:R-:W-:-:S04]  /*29f0*/  SHF.L.U32 R5, R9, 0x1f, RZ ;  /* 0x0000001f09057819 */ /* 0x002fc800000006ff */
[----:B------:R-:W1:Y:S02]  /*2a00*/  SYNCS.PHASECHK.TRANS64.TRYWAIT P1, [R0+URZ+0x60], R5 ;  /* 0x00006005000075a7 */ /* 0x000e6400080211ff */
[----:B-1----:R-:W-:Y:S05]  /*2a10*/  @!P1 BRA `(.L_x_49) ;  /* 0x0000006000789947 */ /* 0x002fea0003800000 */
.L_x_133:
[----:B------:R-:W-:Y:S01]  /*2a20*/  LEA R4, R11, UR37, 0x4 ;  /* 0x000000250b047c11 */ /* 0x000fe2000f8e20ff */
[----:B-1----:R-:W-:Y:S01]  /*2a30*/  VIADD R0, R0, 0x70 ;  /* 0x0000007000007836 */ /* 0x002fe20000000000 */
[----:B------:R-:W-:Y:S01]  /*2a40*/  SEL R3, R3, RZ, P0 ;  /* 0x000000ff03037207 */ /* 0x000fe20000000000 */
[----:B------:R-:W-:-:S03]  /*2a50*/  VIADD R11, R11, 0x1 ;  /* 0x000000010b0b7836 */ /* 0x000fc60000000000 */
[----:B------:R-:W1:Y:S01]  /*2a60*/  LDS.128 R4, [R4+0xf0] ;  /* 0x0000f00004047984 */ /* 0x000e620000000c00 */
[----:B------:R-:W-:Y:S02]  /*2a70*/  PRMT R0, RZ, 0x654, R0 ;  /* 0x00000654ff007816 */ /* 0x000fe40000000000 */
[C---:B------:R-:W-:Y:S01]  /*2a80*/  ISETP.NE.AND P1, PT, R11.reuse, 0x2, PT ;  /* 0x000000020b00780c */ /* 0x040fe20003f25270 */
[----:B------:R-:W-:Y:S01]  /*2a90*/  @!PT LDS RZ, [RZ] ;  /* 0x00000000fffff984 */ /* 0x000fe20000000800 */
[----:B------:R-:W-:Y:S01]  /*2aa0*/  @!PT LDS RZ, [RZ] ;  /* 0x00000000fffff984 */ /* 0x000fe20000000800 */
[----:B------:R-:W-:Y:S01]  /*2ab0*/  @!PT LDS RZ, [RZ] ;  /* 0x00000000fffff984 */ /* 0x000fe20000000800 */
[----:B------:R-:W-:Y:S01]  /*2ac0*/  @!PT LDS RZ, [RZ] ;  /* 0x00000000fffff984 */ /* 0x000fe20000000800 */
[----:B------:R2:W-:Y:S06]  /*2ad0*/  MEMBAR.ALL.CTA ;  /* 0x0000000000007992 */ /* 0x0005ec0000008000 */
[----:B--2---:R-:W2:Y:S01]  /*2ae0*/  FENCE.VIEW.ASYNC.S ;  /* 0x00000000000073c6 */ /* 0x004ea20000000000 */
[----:B------:R-:W-:Y:S01]  /*2af0*/  SEL R11, R11, RZ, P1 ;  /* 0x000000ff0b0b7207 */ /* 0x000fe20000800000 */
[----:B--2---:R2:W-:Y:S01]  /*2b00*/  SYNCS.ARRIVE.TRANS64.RED.A1T0 RZ, [R0+URZ], RZ ;  /* 0x000000ff00ff79a7 */ /* 0x0045e200081004ff */
[----:B-1----:R-:W-:-:S02]  /*2b10*/  LOP3.LUT P3, RZ, R6, 0x1, RZ, 0xc0, !PT ;  /* 0x0000000106ff7812 */ /* 0x002fc4000786c0ff */
[----:B------:R-:W-:-:S04]  /*2b20*/  SEL R5, RZ, 0x1, P0 ;  /* 0x00000001ff057807 */ /* 0x000fc80000000000 */
[----:B------:R-:W-:Y:S02]  /*2b30*/  LOP3.LUT R8, R8, R5, RZ, 0x3c, !PT ;  /* 0x0000000508087212 */ /* 0x000fe400078e3cff */
[----:B--2---:R-:W-:-:S04]  /*2b40*/  SEL R0, RZ, 0x1, P1 ;  /* 0x00000001ff007807 */ /* 0x004fc80000800000 */
[----:B------:R-:W-:Y:S01]  /*2b50*/  LOP3.LUT R9, R9, R0, RZ, 0x3c, !PT ;  /* 0x0000000009097212 */ /* 0x000fe200078e3cff */
[----:B------:R-:W-:Y:S06]  /*2b60*/  @P3 BRA `(.L_x_50) ;  /* 0xfffffffc002c3947 */ /* 0x000fec000383ffff */
[----:B------:R-:W-:Y:S01]  /*2b70*/  ULEA UR5, UR6, UR37, 0x3 ;  /* 0x0000002506057291 */ /* 0x000fe2000f8e18ff */
[----:B------:R-:W-:-:S08]  /*2b80*/  SHF.L.U32 R3, R12, 0x1f, RZ ;  /* 0x0000001f0c037819 */ /* 0x000fd000000006ff */
[----:B------:R-:W1:Y:S02]  /*2b90*/  SYNCS.PHASECHK.TRANS64 P0, [UR5+0x70], R3 ;  /* 0x00007003ff0075a7 */ /* 0x000e640008001005 */
[----:B-1----:R-:W-:Y:S05]  /*2ba0*/  @P0 BRA `(.L_x_51) ;  /* 0x0000000000080947 */ /* 0x002fea0003800000 */
[----:B------:R-:W1:Y:S02]  /*2bb0*/  SYNCS.PHASECHK.TRANS64.TRYWAIT P0, [UR5+0x70], R3 ;  /* 0x00007003ff0075a7 */ /* 0x000e640008001105 */
[----:B-1----:R-:W-:Y:S05]  /*2bc0*/  @!P0 BRA `(.L_x_52) ;  /* 0x0000006000208947 */ /* 0x002fea0003800000 */
.L_x_51:
[----:B------:R-:W-:-:S04]  /*2bd0*/  UIADD3 UR4, UPT, UPT, UR6, 0x1, URZ ;  /* 0x0000000106047890 */ /* 0x000fc8000fffe0ff */
[----:B------:R-:W-:-:S04]  /*2be0*/  UISETP.NE.AND UP0, UPT, UR4, 0x2, UPT ;  /* 0x000000020400788c */ /* 0x000fc8000bf05270 */
[----:B------:R-:W-:Y:S02]  /*2bf0*/  USEL UR7, URZ, 0x1, UP0 ;  /* 0x00000001ff077887 */ /* 0x000fe40008000000 */
[----:B------:R-:W-:-:S04]  /*2c00*/  USEL UR4, UR4, URZ, UP0 ;  /* 0x000000ff04047287 */ /* 0x000fc80008000000 */
[----:B------:R-:W-:Y:S01]  /*2c10*/  ULEA UR4, UR4, UR37, 0x3 ;  /* 0x0000002504047291 */ /* 0x000fe2000f8e18ff */
[----:B-1----:R-:W-:-:S04]  /*2c20*/  LOP3.LUT R3, R12, UR7, RZ, 0x3c, !PT ;  /* 0x000000070c037c12 */ /* 0x002fc8000f8e3cff */
[----:B------:R-:W-:-:S04]  /*2c30*/  SHF.L.U32 R0, R3, 0x1f, RZ ;  /* 0x0000001f03007819 */ /* 0x000fc800000006ff */
[----:B------:R-:W1:Y:S02]  /*2c40*/  SYNCS.PHASECHK.TRANS64 P0, [UR4+0x70], R0 ;  /* 0x00007000ff0075a7 */ /* 0x000e640008001004 */
[----:B-1----:R-:W-:Y:S05]  /*2c50*/  @P0 EXIT ;  /* 0x000000000000094d */ /* 0x002fea0003800000 */
[----:B------:R-:W-:Y:S02]  /*2c60*/  SHF.L.U32 R3, R3, 0x1f, RZ ;  /* 0x0000001f03037819 */ /* 0x000fe400000006ff */
[----:B------:R-:W-:-:S07]  /*2c70*/  MOV R0, UR4 ;  /* 0x0000000400007c02 */ /* 0x000fce0008000f00 */
.L_x_53:
[----:B-1----:R1:W2:Y:S02]  /*2c80*/  SYNCS.PHASECHK.TRANS64.TRYWAIT P0, [R0+URZ+0x70], R3 ;  /* 0x00007003000075a7 */ /* 0x0022a400080011ff */
[----:B--2---:R-:W-:Y:S05]  /*2c90*/  @!P0 NANOSLEEP.SYNCS 0x989680 ;  /* 0x009896800000895d */ /* 0x004fea0003900000 */
[----:B------:R-:W2:Y:S02]  /*2ca0*/  @!P0 SYNCS.PHASECHK.TRANS64 P0, [R0+URZ+0x70], R3 ;  /* 0x00007003000085a7 */ /* 0x000ea400080010ff */
[----:B--2---:R-:W-:Y:S05]  /*2cb0*/  @P0 EXIT ;  /* 0x000000000000094d */ /* 0x004fea0003800000 */
[----:B------:R-:W-:Y:S05]  /*2cc0*/  BRA `(.L_x_53) ;  /* 0xfffffffc00ec7947 */ /* 0x000fea000383ffff */
.L_x_46:
[----:B------:R-:W-:Y:S05]  /*2cd0*/  BRA.U UP4, `(.L_x_54) ;  /* 0x0000001104a07547 */ /* 0x000fea000b800000 */
[----:B------:R-:W-:Y:S01]  /*2ce0*/  UMOV UR6, 0x40 ;  /* 0x0000004000067882 */ /* 0x000fe20000000000 */
[----:B------:R-:W-:Y:S01]  /*2cf0*/  NOP ;  /* 0x0000000000007918 */ /* 0x000fe20000000000 */
[----:B------:R-:W-:Y:S01]  /*2d00*/  ULEA UR6, UR37, UR6, 0x18 ;  /* 0x0000000625067291 */ /* 0x000fe2000f8ec0ff */
[----:B------:R-:W-:Y:S02]  /*2d10*/  UMOV UR7, 0x400 ;  /* 0x0000040000077882 */ /* 0x000fe40000000000 */
[----:B------:R-:W-:-:S06]  /*2d20*/  ULEA UR37, UR37, UR7, 0x18 ;  /* 0x0000000725257291 */ /* 0x000fcc000f8ec0ff */
[----:B------:R-:W1:Y:S02]  /*2d30*/  LDS.U8 R2, [UR6+0x1c] ;  /* 0x00001c06ff027984 */ /* 0x000e640008000000 */
[----:B-1----:R-:W-:-:S13]  /*2d40*/  ISETP.NE.AND P0, PT, R2, RZ, PT ;  /* 0x000000ff0200720c */ /* 0x002fda0003f05270 */
[----:B------:R-:W-:Y:S05]  /*2d50*/  @P0 BRA `(.L_x_55) ;  /* 0x0000000400080947 */ /* 0x000fea0003800000 */
[----:B------:R-:W-:Y:S02]  /*2d60*/  UISETP.NE.U32.AND UP0, UPT, UR5, 0x1, UPT ;  /* 0x000000010500788c */ /* 0x000fe4000bf05070 */
[----:B------:R-:W-:-:S07]  /*2d70*/  UIADD3 UR8, UPT, UPT, UR6, 0x8, URZ ;  /* 0x0000000806087890 */ /* 0x000fce000fffe0ff */
[----:B------:R-:W-:Y:S05]  /*2d80*/  BRA.U !UP0, `(.L_x_56) ;  /* 0x00000001089c7547 */ /* 0x000fea000b800000 */
[----:B------:R-:W-:Y:S01]  /*2d90*/  ELECT P0, URZ, PT ;  /* 0x0000000000ff782f */ /* 0x000fe20003800000 */
[----:B------:R-:W-:-:S12]  /*2da0*/  BSSY B0, `(.L_x_56) ;  /* 0x0000025000007945 */ /* 0x000fd80003800000 */
[----:B------:R-:W-:Y:S05]  /*2db0*/  @!P0 BRA `(.L_x_57) ;  /* 0x00000000008c8947 */ /* 0x000fea0003800000 */
[----:B------:R-:W-:-:S05]  /*2dc0*/  UMOV UR7, 0x10 ;  /* 0x0000001000077882 */ /* 0x000fca0000000000 */
[----:B------:R-:W-:Y:S04]  /*2dd0*/  DEPBAR.LE SB1, 0x36 ;  /* 0x00009d800000791a */ /* 0x000fe80000000000 */
[----:B------:R-:W1:Y:S02]  /*2de0*/  UTCATOMSWS.2CTA.FIND_AND_SET.ALIGN UP1, UR7, UR7 ;  /* 0x00000007000775e3 */ /* 0x000e640008220800 */
[----:B-1----:R-:W-:Y:S01]  /*2df0*/  MOV R11, UR7 ;  /* 0x00000007000b7c02 */ /* 0x002fe20008000f00 */
[----:B------:R-:W-:Y:S06]  /*2e00*/  BRA.U UP1, `(.L_x_58) ;  /* 0x0000000101187547 */ /* 0x000fec000b800000 */
.L_x_59:
[----:B------:R-:W-:Y:S05]  /*2e10*/  NANOSLEEP 0x64 ;  /* 0x000000640000795d */ /* 0x000fea0003800000 */
[----:B------:R-:W-:-:S05]  /*2e20*/  UMOV UR7, 0x10 ;  /* 0x0000001000077882 */ /* 0x000fca0000000000 */
[----:B------:R-:W-:Y:S04]  /*2e30*/  DEPBAR.LE SB1, 0x36 ;  /* 0x00009d800000791a */ /* 0x000fe80000000000 */
[----:B------:R-:W1:Y:S02]  /*2e40*/  UTCATOMSWS.2CTA.FIND_AND_SET.ALIGN UP1, UR7, UR7 ;  /* 0x00000007000775e3 */ /* 0x000e640008220800 */
[----:B-1----:R-:W-:Y:S01]  /*2e50*/  MOV R11, UR7 ;  /* 0x00000007000b7c02 */ /* 0x002fe20008000f00 */
[----:B------:R-:W-:Y:S05]  /*2e60*/  BRA.U !UP1, `(.L_x_59) ;  /* 0xfffffffd09e87547 */ /* 0x000fea000b83ffff */
.L_x_58:
[----:B------:R-:W1:Y:S01]  /*2e70*/  LDS R5, [UR6+0x10] ;  /* 0x00001006ff057984 */ /* 0x000e620008000800 */
[----:B------:R-:W-:Y:S01]  /*2e80*/  IMAD.U32 R3, RZ, RZ, UR37 ;  /* 0x00000025ff037e24 */ /* 0x000fe2000f8e00ff */
[----:B------:R-:W-:-:S03]  /*2e90*/  MOV R2, UR4 ;  /* 0x0000000400027c02 */ /* 0x000fc60008000f00 */
[----:B------:R-:W-:Y:S01]  /*2ea0*/  VIADD R3, R3, 0x110 ;  /* 0x0000011003037836 */ /* 0x000fe20000000000 */
[----:B-1----:R-:W-:-:S04]  /*2eb0*/  SHF.L.U32 R5, R5, 0x1f, RZ ;  /* 0x0000001f05057819 */ /* 0x002fc800000006ff */
[----:B------:R-:W1:Y:S02]  /*2ec0*/  SYNCS.PHASECHK.TRANS64.TRYWAIT P0, [UR6+0x8], R5 ;  /* 0x00000805ff0075a7 */ /* 0x000e640008001106 */
[----:B-1----:R-:W-:Y:S05]  /*2ed0*/  @P0 BRA `(.L_x_60) ;  /* 0x0000000000080947 */ /* 0x002fea0003800000 */
[----:B------:R-:W1:Y:S02]  /*2ee0*/  SYNCS.PHASECHK.TRANS64.TRYWAIT P0, [UR6+0x8], R5 ;  /* 0x00000805ff0075a7 */ /* 0x000e640008001106 */
[----:B-1----:R-:W-:Y:S05]  /*2ef0*/  @!P0 BRA `(.L_x_61) ;  /* 0x0000005c006c8947 */ /* 0x002fea0003800000 */
.L_x_60:
[----:B-1----:R-:W-:Y:S01]  /*2f00*/  HFMA2 R4, -RZ, RZ, 0, 5.9604644775390625e-08 ;  /* 0x00000001ff047431 */ /* 0x002fe200000001ff */
[----:B------:R-:W-:Y:S01]  /*2f10*/  UPRMT UR7, UR4, 0x654, UR8 ;  /* 0x0000065404077896 */ /* 0x000fe20008000008 */
[----:B------:R-:W-:Y:S01]  /*2f20*/  IMAD.MOV.U32 R6, RZ, RZ, 0xffff ;  /* 0x0000ffffff067424 */ /* 0x000fe200078e00ff */
[----:B------:R-:W-:Y:S01]  /*2f30*/  PRMT R2, R2, 0x654, R3 ;  /* 0x0000065402027816 */ /* 0x000fe20000000003 */
[----:B------:R-:W-:Y:S02]  /*2f40*/  IMAD.MOV.U32 R5, RZ, RZ, 0x4 ;  /* 0x00000004ff057424 */ /* 0x000fe400078e00ff */
[----:B------:R-:W-:Y:S01]  /*2f50*/  IMAD.SHL.U32 R9, R11, 0x20, RZ ;  /* 0x000000200b097824 */ /* 0x000fe200078e00ff */
[----:B------:R-:W-:Y:S02]  /*2f60*/  MOV R3, UR7 ;  /* 0x0000000700037c02 */ /* 0x000fe40008000f00 */
[-C--:B------:R-:W-:Y:S01]  /*2f70*/  SHF.L.U32 R7, R6, R11.reuse, RZ ;  /* 0x0000000b06077219 */ /* 0x080fe200000006ff */
[----:B------:R1:W-:Y:S01]  /*2f80*/  SYNCS.ARRIVE.TRANS64.RED RZ, [UR7], R5 ;  /* 0x00000005ffff79a7 */ /* 0x0003e20008000407 */
[----:B------:R-:W-:Y:S01]  /*2f90*/  SHF.L.U32 R6, R4, R11, RZ ;  /* 0x0000000b04067219 */ /* 0x000fe200000006ff */
[----:B------:R1:W-:Y:S04]  /*2fa0*/  STS [UR37+0x110], R9 ;  /* 0x00011009ff007988 */ /* 0x0003e80008000825 */
[----:B------:R1:W-:Y:S04]  /*2fb0*/  STAS [R2.64], R11 ;  /* 0x0000000b02007dbd */ /* 0x0003e8000c0008ff */
[----:B------:R1:W-:Y:S04]  /*2fc0*/  ATOMS.OR RZ, [UR6+0x14], R7 ;  /* 0x00001407ffff798c */ /* 0x0003e8000b000006 */
[----:B------:R1:W-:Y:S04]  /*2fd0*/  ATOMS.OR RZ, [UR6+0x18], R6 ;  /* 0x00001806ffff798c */ /* 0x0003e8000b000006 */
[----:B------:R1:W-:Y:S02]  /*2fe0*/  ATOMS.XOR RZ, [UR6+0x10], R4 ;  /* 0x00001004ffff798c */ /* 0x0003e4000b800006 */
.L_x_57:
[----:B------:R-:W-:Y:S05]  /*2ff0*/  BSYNC B0 ;  /* 0x0000000000007941 */ /* 0x000fea0003800000 */
.L_x_56:
[----:B------:R-:W-:Y:S05]  /*3000*/  BRA.U UP0, `(.L_x_62) ;  /* 0x00000001006c7547 */ /* 0x000fea000b800000 */
[----:B------:R-:W-:-:S03]  /*3010*/  UMOV UR7, 0xffffffff ;  /* 0xffffffff00077882 */ /* 0x000fc60000000000 */
[----:B------:R-:W-:Y:S05]  /*3020*/  BRA.DIV UR7, `(.L_x_63) ;  /* 0x0000005e07387947 */ /* 0x000fea000b800000 */
[----:B------:R-:W-:-:S13]  /*3030*/  ELECT P6, URZ, PT ;  /* 0x0000000000ff782f */ /* 0x000fda00038c0000 */
.L_x_137:
[----:B------:R-:W-:Y:S05]  /*3040*/  @!P6 BRA `(.L_x_62) ;  /* 0x00000000005ce947 */ /* 0x000fea0003800000 */
[----:B-1----:R-:W1:Y:S02]  /*3050*/  LDS R3, [UR6+0x10] ;  /* 0x00001006ff037984 */ /* 0x002e640008000800 */
[----:B-1----:R-:W-:-:S04]  /*3060*/  SHF.L.U32 R3, R3, 0x1f, RZ ;  /* 0x0000001f03037819 */ /* 0x002fc800000006ff */
[----:B------:R-:W1:Y:S02]  /*3070*/  SYNCS.PHASECHK.TRANS64.TRYWAIT P0, [UR6+0x8], R3 ;  /* 0x00000803ff0075a7 */ /* 0x000e640008001106 */
[----:B-1----:R-:W-:Y:S05]  /*3080*/  @P0 BRA `(.L_x_64) ;  /* 0x0000000000080947 */ /* 0x002fea0003800000 */
[----:B------:R-:W1:Y:S02]  /*3090*/  SYNCS.PHASECHK.TRANS64.TRYWAIT P0, [UR6+0x8], R3 ;  /* 0x00000803ff0075a7 */ /* 0x000e640008001106 */
[----:B-1----:R-:W-:Y:S05]  /*30a0*/  @!P0 BRA `(.L_x_65) ;  /* 0x0000005c00388947 */ /* 0x002fea0003800000 */
.L_x_64:
[----:B------:R-:W2:Y:S01]  /*30b0*/  LDS R5, [UR37+0x110] ;  /* 0x00011025ff057984 */ /* 0x000ea20008000800 */
[----:B-1----:R-:W-:Y:S02]  /*30c0*/  HFMA2 R2, -RZ, RZ, 0, 5.9604644775390625e-08 ;  /* 0x00000001ff027431 */ /* 0x002fe400000001ff */
[----:B------:R-:W-:Y:S01]  /*30d0*/  IMAD.MOV.U32 R3, RZ, RZ, 0xffff ;  /* 0x0000ffffff037424 */ /* 0x000fe200078e00ff */
[----:B------:R-:W-:Y:S01]  /*30e0*/  UPRMT UR7, UR4, 0x654, UR8 ;  /* 0x0000065404077896 */ /* 0x000fe20008000008 */
[----:B--2---:R-:W-:-:S03]  /*30f0*/  IMAD.SHL.U32 R4, R5, 0x20, RZ ;  /* 0x0000002005047824 */ /* 0x004fc600078e00ff */
[-C--:B------:R-:W-:Y:S02]  /*3100*/  SHF.L.U32 R3, R3, R5.reuse, RZ ;  /* 0x0000000503037219 */ /* 0x080fe400000006ff */
[----:B------:R-:W-:Y:S01]  /*3110*/  SHF.L.U32 R5, R2, R5, RZ ;  /* 0x0000000502057219 */ /* 0x000fe200000006ff */
[----:B------:R2:W-:Y:S04]  /*3120*/  STS [UR37+0x110], R4 ;  /* 0x00011004ff007988 */ /* 0x0005e80008000825 */
[----:B------:R2:W-:Y:S04]  /*3130*/  ATOMS.OR RZ, [UR6+0x14], R3 ;  /* 0x00001403ffff798c */ /* 0x0005e8000b000006 */
[----:B------:R2:W-:Y:S01]  /*3140*/  ATOMS.OR RZ, [UR6+0x18], R5 ;  /* 0x00001805ffff798c */ /* 0x0005e2000b000006 */
[----:B------:R-:W-:Y:S03]  /*3150*/  SYNCS.ARRIVE.TRANS64.RED.A1T0 RZ, [UR7], RZ ;  /* 0x000000ffffff79a7 */ /* 0x000fe60008100407 */
[----:B------:R2:W-:Y:S01]  /*3160*/  ATOMS.XOR RZ, [UR6+0x10], R2 ;  /* 0x00001002ffff798c */ /* 0x0005e2000b800006 */
[----:B------:R-:W-:Y:S05]  /*3170*/  BRA `(.L_x_62) ;  /* 0x0000000000107947 */ /* 0x000fea0003800000 */
.L_x_55:
[----:B------:R-:W-:-:S05]  /*3180*/  MOV R2, 0xffffffff ;  /* 0xffffffff00027802 */ /* 0x000fca0000000f00 */
[----:B------:R1:W-:Y:S02]  /*3190*/  STS [UR37+0x110], R2 ;  /* 0x00011002ff007988 */ /* 0x0003e40008000825 */
[----:B-1----:R-:W-:Y:S02]  /*31a0*/  MOV R2, 0x31c0 ;  /* 0x000031c000027802 */ /* 0x002fe40000000f00 */
[----:B-----5:R-:W-:Y:S05]  /*31b0*/  CALL.REL.NOINC `($__internal_1_$__cuda_sm10x_tcgen05_guardrail_trap_phase_invalid_during_alloc) ;  /* 0x0000006000807944 */ /* 0x020fea0003c00000 */
.L_x_62:
[----:B------:R-:W-:Y:S05]  /*31c0*/  WARPSYNC.ALL ;  /* 0x0000000000007948 */ /* 0x000fea0003800000 */
[----:B------:R-:W3:Y:S01]  /*31d0*/  S2UR UR8, SR_CgaCtaId ;  /* 0x00000000000879c3 */ /* 0x000ee20000008800 */
[----:B------:R-:W-:Y:S01]  /*31e0*/  UMOV UR6, 0x400 ;  /* 0x0000040000067882 */ /* 0x000fe20000000000 */
[----:B------:R-:W-:-:S06]  /*31f0*/  NOP ;  /* 0x0000000000007918 */ /* 0x000fcc0000000000 */
[----:B------:R-:W-:Y:S06]  /*3200*/  BAR.ARV 0x6, 0xa0 ;  /* 0x0182800000007b1d */ /* 0x000fec0000002000 */
[----:B------:R-:W-:Y:S01]  /*3210*/  LOP3.LUT R0, R0, 0xffff, RZ, 0xc0, !PT ;  /* 0x0000ffff00007812 */ /* 0x000fe200078ec0ff */
[----:B-1----:R-:W-:Y:S01]  /*3220*/  IMAD.MOV.U32 R9, RZ, RZ, 0x1 ;  /* 0x00000001ff097424 */ /* 0x002fe200078e00ff */
[----:B------:R-:W-:Y:S01]  /*3230*/  LOP3.LUT R8, R8, 0xffff, RZ, 0xc0, !PT ;  /* 0x0000ffff08087812 */ /* 0x000fe200078ec0ff */
[----:B------:R-:W-:Y:S01]  /*3240*/  UMOV UR22, URZ ;  /* 0x000000ff00167c82 */ /* 0x000fe20008000000 */
[----:B------:R-:W-:Y:S01]  /*3250*/  R2UR UR12, R0 ;  /* 0x00000000000c72ca */ /* 0x000fe200000e0000 */
[----:B------:R-:W-:Y:S01]  /*3260*/  UMOV UR21, URZ ;  /* 0x000000ff00157c82 */ /* 0x000fe20008000000 */
[----:B------:R-:W-:Y:S01]  /*3270*/  R2UR UR13, R8 ;  /* 0x00000000080d72ca */ /* 0x000fe200000e0000 */
[----:B------:R-:W-:Y:S01]  /*3280*/  IMAD.MOV.U32 R8, RZ, RZ, RZ ;  /* 0x000000ffff087224 */ /* 0x000fe200078e00ff */
[----:B------:R-:W-:Y:S01]  /*3290*/  UMOV UR20, URZ ;  /* 0x000000ff00147c82 */ /* 0x000fe20008000000 */
[----:B------:R-:W-:-:S02]  /*32a0*/  UISETP.NE.AND UP2, UPT, UR5, URZ, UPT ;  /* 0x000000ff0500728c */ /* 0x000fc4000bf45270 */
[----:B---3--:R-:W-:Y:S01]  /*32b0*/  ULEA UR8, UR8, UR6, 0x18 ;  /* 0x0000000608087291 */ /* 0x008fe2000f8ec0ff */
[----:B------:R-:W1:Y:S03]  /*32c0*/  LDCU UR6, c[0x0][0x38c] ;  /* 0x00007180ff0677ac */ /* 0x000e660008000800 */
[----:B------:R-:W-:Y:S02]  /*32d0*/  UIADD3 UR14, UPT, UPT, UR8, 0x8400, URZ ;  /* 0x00008400080e7890 */ /* 0x000fe4000fffe0ff */
[----:B------:R-:W-:-:S03]  /*32e0*/  UIADD3 UR15, UPT, UPT, UR8, 0xe400, URZ ;  /* 0x0000e400080f7890 */ /* 0x000fc6000fffe0ff */
[----:B--2---:R-:W2:Y:S01]  /*32f0*/  LDS R2, [UR8+0x110] ;  /* 0x00011008ff027984 */ /* 0x004ea20008000800 */
[----:B------:R-:W-:Y:S02]  /*3300*/  USHF.R.U32.HI UR14, URZ, 0x4, UR14 ;  /* 0x00000004ff0e7899 */ /* 0x000fe4000801160e */
[----:B------:R-:W-:Y:S02]  /*3310*/  USHF.R.U32.HI UR15, URZ, 0x4, UR15 ;  /* 0x00000004ff0f7899 */ /* 0x000fe4000801160f */
[----:B------:R-:W-:Y:S02]  /*3320*/  ULOP3.LUT UR14, UR14, 0x3fff, URZ, 0xc0, !UPT ;  /* 0x00003fff0e0e7892 */ /* 0x000fe4000f8ec0ff */
[----:B------:R-:W-:Y:S02]  /*3330*/  ULOP3.LUT UR15, UR15, 0x3fff, URZ, 0xc0, !UPT ;  /* 0x00003fff0f0f7892 */ /* 0x000fe4000f8ec0ff */
[----:B------:R-:W-:Y:S02]  /*3340*/  ULOP3.LUT UR14, UR14, 0x10000, URZ, 0xfc, !UPT ;  /* 0x000100000e0e7892 */ /* 0x000fe4000f8efcff */
[----:B-1----:R-:W-:-:S02]  /*3350*/  UIADD3 UR6, UPT, UPT, UR6, 0x3f, URZ ;  /* 0x0000003f06067890 */ /* 0x002fc4000fffe0ff */
[----:B------:R-:W-:Y:S02]  /*3360*/  ULOP3.LUT UR15, UR15, 0x10000, URZ, 0xfc, !UPT ;  /* 0x000100000f0f7892 */ /* 0x000fe4000f8efcff */
[----:B------:R-:W-:Y:S01]  /*3370*/  USHF.R.S32.HI UR7, URZ, 0x1f, UR6 ;  /* 0x0000001fff077899 */ /* 0x000fe20008011406 */
[----:B------:R-:W-:Y:S01]  /*3380*/  UMOV UR28, 0x0 ;  /* 0x00000000001c7882 */ /* 0x000fe20000000000 */
[----:B------:R-:W-:Y:S02]  /*3390*/  UMOV UR29, 0x102004a0 ;  /* 0x102004a0001d7882 */ /* 0x000fe40000000000 */
[----:B------:R-:W-:Y:S01]  /*33a0*/  ULEA.HI UR7, UR7, UR6, URZ, 0x6 ;  /* 0x0000000607077291 */ /* 0x000fe2000f8f30ff */
[----:B------:R-:W-:Y:S01]  /*33b0*/  UMOV UR26, 0x0 ;  /* 0x00000000001a7882 */ /* 0x000fe20000000000 */
[----:B------:R-:W-:Y:S02]  /*33c0*/  UMOV UR27, 0x102004a0 ;  /* 0x102004a0001b7882 */ /* 0x000fe40000000000 */
[----:B------:R-:W-:-:S04]  /*33d0*/  USHF.R.S32.HI UR7, URZ, 0x6, UR7 ;  /* 0x00000006ff077899 */ /* 0x000fc80008011407 */
[----:B------:R-:W-:-:S04]  /*33e0*/  UISETP.LT.AND UP0, UPT, UR7, 0x1, UPT ;  /* 0x000000010700788c */ /* 0x000fc8000bf01270 */
[----:B------:R-:W-:Y:S01]  /*33f0*/  USEL UR23, UR7, 0x1, !UP0 ;  /* 0x0000000107177887 */ /* 0x000fe2000c000000 */
[----:B--2---:R-:W-:Y:S02]  /*3400*/  R2UR UR24, R2 ;  /* 0x00000000021872ca */ /* 0x004fe400000e0000 */
[----:B------:R-:W-:-:S13]  /*3410*/  CS2R R2, SRZ ;  /* 0x0000000000027805 */ /* 0x000fda000001ff00 */
.L_x_73:
[C---:B------:R-:W-:Y:S02]  /*3420*/  LEA R0, R8.reuse, UR8, 0x3 ;  /* 0x0000000808007c11 */ /* 0x040fe4000f8e18ff */
[----:B------:R-:W-:Y:S02]  /*3430*/  SHF.L.U32 R5, R3, 0x1f, RZ ;  /* 0x0000001f03057819 */ /* 0x000fe400000006ff */
[----:B------:R-:W-:Y:S02]  /*3440*/  LEA R4, R8, UR8, 0x4 ;  /* 0x0000000808047c11 */ /* 0x000fe4000f8e20ff */
[----:B------:R-:W1:Y:S02]  /*3450*/  SYNCS.PHASECHK.TRANS64.TRYWAIT P0, [R0+URZ+0x60], R5 ;  /* 0x00006005000075a7 */ /* 0x000e6400080011ff */
[----:B-1-34-:R-:W-:Y:S05]  /*3460*/  @!P0 BRA `(.L_x_66) ;  /* 0x0000005800608947 */ /* 0x01afea0003800000 */
.L_x_138:
[----:B-1----:R-:W1:Y:S01]  /*3470*/  LDS.128 R4, [R4+0xf0] ;  /* 0x0000f00004047984 */ /* 0x002e620000000c00 */
[----:B------:R-:W-:Y:S02]  /*3480*/  VIADD R0, R0, 0x70 ;  /* 0x0000007000007836 */ /* 0x000fe40000000000 */
[----:B------:R-:W-:Y:S01]  /*3490*/  VIADD R8, R8, 0x1 ;  /* 0x0000000108087836 */ /* 0x000fe20000000000 */
[----:B------:R-:W-:Y:S01]  /*34a0*/  @!PT LDS RZ, [RZ] ;  /* 0x00000000fffff984 */ /* 0x000fe20000000800 */
[----:B------:R-:W-:Y:S01]  /*34b0*/  @!PT LDS RZ, [RZ] ;  /* 0x00000000fffff984 */ /* 0x000fe20000000800 */
[----:B------:R-:W-:Y:S01]  /*34c0*/  @!PT LDS RZ, [RZ] ;  /* 0x00000000fffff984 */ /* 0x000fe20000000800 */
[----:B------:R-:W-:Y:S01]  /*34d0*/  @!PT LDS RZ, [RZ] ;  /* 0x00000000fffff984 */ /* 0x000fe20000000800 */
[----:B------:R2:W-:Y:S06]  /*34e0*/  MEMBAR.ALL.CTA ;  /* 0x0000000000007992 */ /* 0x0005ec0000008000 */
[----:B--2---:R-:W2:Y:S01]  /*34f0*/  FENCE.VIEW.ASYNC.S ;  /* 0x00000000000073c6 */ /* 0x004ea20000000000 */
[----:B------:R-:W-:-:S04]  /*3500*/  PRMT R0, RZ, 0x654, R0 ;  /* 0x00000654ff007816 */ /* 0x000fc80000000000 */
[----:B--2---:R2:W-:Y:S01]  /*3510*/  SYNCS.ARRIVE.TRANS64.RED.A1T0 RZ, [R0+URZ], RZ ;  /* 0x000000ff00ff79a7 */ /* 0x0045e200081004ff */
[----:B-1----:R-:W-:Y:S01]  /*3520*/  LOP3.LUT P1, RZ, R6, 0x1, RZ, 0xc0, !PT ;  /* 0x0000000106ff7812 */ /* 0x002fe2000782c0ff */
[----:B--2---:R-:W-:-:S12]  /*3530*/  BRA.U UP2, `(.L_x_67) ;  /* 0x0000000102e07547 */ /* 0x004fd8000b800000 */
[----:B------:R-:W1:Y:S01]  /*3540*/  LDCU UR6, c[0x0][0x38c] ;  /* 0x00007180ff0677ac */ /* 0x000e620008000800 */
[----:B------:R-:W-:Y:S02]  /*3550*/  PLOP3.LUT P2, PT, PT, PT, PT, 0x80, 0x8 ;  /* 0x000000000008781c */ /* 0x000fe40003f4f070 */
[----:B------:R-:W-:Y:S01]  /*3560*/  SHF.L.U32 R5, R9, 0x1f, RZ ;  /* 0x0000001f09057819 */ /* 0x000fe200000006ff */
[----:B------:R-:W-:Y:S02]  /*3570*/  ULEA UR10, UR22, UR8, 0x3 ;  /* 0x00000008160a7291 */ /* 0x000fe4000f8e18ff */
[----:B------:R-:W-:Y:S02]  /*3580*/  ULEA UR11, UR22, UR24, 0x7 ;  /* 0x00000018160b7291 */ /* 0x000fe4000f8e38ff */
[----:B-1----:R-:W-:-:S06]  /*3590*/  UISETP.GE.AND UP0, UPT, UR6, 0x1, UPT ;  /* 0x000000010600788c */ /* 0x002fcc000bf06270 */
[----:B------:R-:W-:-:S05]  /*35a0*/  PLOP3.LUT P0, PT, PT, PT, UP0, 0x80, 0x8 ;  /* 0x000000000008781c */ /* 0x000fca0003f0f008 */
[----:B------:R-:W-:-:S08]  /*35b0*/  @UP0 ULEA UR6, UR21, UR8, 0x3 ;  /* 0x0000000815060291 */ /* 0x000fd0000f8e18ff */
[----:B------:R-:W-:-:S04]  /*35c0*/  @P0 SHF.L.U32 R0, R2, 0x1f, RZ ;  /* 0x0000001f02000819 */ /* 0x000fc800000006ff */
[----:B------:R1:W2:Y:S01]  /*35d0*/  @P0 SYNCS.PHASECHK.TRANS64.TRYWAIT P2, [UR6], R0 ;  /* 0x00000000ff0005a7 */ /* 0x0002a20008041106 */
[----:B------:R-:W3:Y:S02]  /*35e0*/  SYNCS.PHASECHK.TRANS64.TRYWAIT P0, [UR10+0xa0], R5 ;  /* 0x0000a005ff0075a7 */ /* 0x000ee4000800110a */
[----:B-123--:R-:W-:Y:S05]  /*35f0*/  @!P0 BRA `(.L_x_68) ;  /* 0x0000005800108947 */ /* 0x00efea0003800000 */
.L_x_140:
[----:B------:R-:W-:Y:S01]  /*3600*/  UMOV UR19, UR20 ;  /* 0x0000001400137c82 */ /* 0x000fe20008000000 */
[----:B------:R-:W-:Y:S05]  /*3610*/  BRA.U !UP0, `(.L_x_69) ;  /* 0x0000000108987547 */ /* 0x000fea000b800000 */
[----:B------:R-:W-:Y:S02]  /*3620*/  UIADD3 UR19, UPT, UPT, UR23, UR20, URZ ;  /* 0x0000001417137290 */ /* 0x000fe4000fffe0ff */
[----:B------:R-:W-:Y:S01]  /*3630*/  UPLOP3.LUT UP3, UPT, UPT, UPT, UPT, 0x40, 0x4 ;  /* 0x000000000004789c */ /* 0x000fe20003f6e870 */
[----:B------:R-:W-:Y:S01]  /*3640*/  UMOV UR18, UR7 ;  /* 0x0000000700127c82 */ /* 0x000fe20008000000 */
[----:B------:R-:W-:-:S09]  /*3650*/  UMOV UR17, UR21 ;  /* 0x0000001500117c82 */ /* 0x000fd20008000000 */
.L_x_72:
[----:B--2---:R-:W-:Y:S01]  /*3660*/  ULEA UR9, UR17, UR8, 0x3 ;  /* 0x0000000811097291 */ /* 0x004fe2000f8e18ff */
[----:B---3--:R-:W-:Y:S11]  /*3670*/  @P2 BRA `(.L_x_70) ;  /* 0x00000000000c2947 */ /* 0x008ff60003800000 */
[----:B-1----:R-:W-:Y:S04]  /*3680*/  SHF.L.U32 R5, R2, 0x1f, RZ ;  /* 0x0000001f02057819 */ /* 0x002fe800000006ff */
[----:B------:R-:W1:Y:S02]  /*3690*/  SYNCS.PHASECHK.TRANS64.TRYWAIT P0, [UR9], R5 ;  /* 0x00000005ff0075a7 */ /* 0x000e640008001109 */
[----:B-1----:R-:W-:Y:S05]  /*36a0*/  @!P0 BRA `(.L_x_71) ;  /* 0x0000005400fc8947 */ /* 0x002fea0003800000 */
.L_x_70:
[----:B------:R-:W-:Y:S01]  /*36b0*/  UISETP.NE.AND UP0, UPT, UR18, 0x1, UPT ;  /* 0x000000011200788c */ /* 0x000fe2000bf05270 */
[----:B------:R-:W-:Y:S01]  /*36c0*/  PLOP3.LUT P2, PT, PT, PT, PT, 0x80, 0x8 ;  /* 0x000000000008781c */ /* 0x000fe20003f4f070 */
[----:B------:R-:W-:Y:S02]  /*36d0*/  UIADD3 UR21, UPT, UPT, UR17, 0x1, URZ ;  /* 0x0000000111157890 */ /* 0x000fe4000fffe0ff */
[----:B------:R-:W-:Y:S02]  /*36e0*/  ULEA UR30, UR17, UR15, 0x8 ;  /* 0x0000000f111e7291 */ /* 0x000fe4000f8e40ff */
[----:B------:R-:W-:Y:S01]  /*36f0*/  UISETP.NE.AND UP1, UPT, UR21, 0x3, UPT ;  /* 0x000000031500788c */ /* 0x000fe2000bf25270 */
[----:B------:R-:W-:Y:S01]  /*3700*/  PLOP3.LUT P0, PT, PT, PT, UP0, 0x80, 0x8 ;  /* 0x000000000008781c */ /* 0x000fe20003f0f008 */
[----:B------:R-:W-:Y:S02]  /*3710*/  ULEA UR32, UR17, UR14, 0x9 ;  /* 0x0000000e11207291 */ /* 0x000fe4000f8e48ff */
[----:B------:R-:W-:Y:S02]  /*3720*/  USEL UR16, URZ, 0x1, UP1 ;  /* 0x00000001ff107887 */ /* 0x000fe40008800000 */
[----:B------:R-:W-:Y:S02]  /*3730*/  USEL UR21, UR21, URZ, UP1 ;  /* 0x000000ff15157287 */ /* 0x000fe40008800000 */
[----:B------:R-:W-:Y:S02]  /*3740*/  UIADD3 UR36, UPT, UPT, UR30, 0x2, URZ ;  /* 0x000000021e247890 */ /* 0x000fe4000fffe0ff */
[----:B------:R-:W-:Y:S01]  /*3750*/  @UP0 ULEA UR6, UR21, UR8, 0x3 ;  /* 0x0000000815060291 */ /* 0x000fe2000f8e18ff */
[----:B------:R-:W-:Y:S01]  /*3760*/  LOP3.LUT R2, R2, UR16, RZ, 0x3c, !PT ;  /* 0x0000001002027c12 */ /* 0x000fe2000f8e3cff */
[----:B------:R-:W-:Y:S02]  /*3770*/  UIADD3 UR34, UPT, UPT, UR32, 0x2, URZ ;  /* 0x0000000220227890 */ /* 0x000fe4000fffe0ff */
[----:B------:R-:W-:Y:S01]  /*3780*/  UIADD3 UR9, UPT, UPT, UR9, 0x18, URZ ;  /* 0x0000001809097890 */ /* 0x000fe2000fffe0ff */
[----:B-1----:R-:W-:Y:S01]  /*3790*/  @P0 SHF.L.U32 R0, R2, 0x1f, RZ ;  /* 0x0000001f02000819 */ /* 0x002fe200000006ff */
[----:B------:R-:W-:Y:S01]  /*37a0*/  UMOV UR31, 0x80004020 ;  /* 0x80004020001f7882 */ /* 0x000fe20000000000 */
[----:B------:R-:W-:Y:S01]  /*37b0*/  UMOV UR33, 0x80004020 ;  /* 0x8000402000217882 */ /* 0x000fe20000000000 */
[----:B------:R-:W-:Y:S01]  /*37c0*/  UMOV UR37, 0x80004020 ;  /* 0x8000402000257882 */ /* 0x000fe20000000000 */
[----:B------:R2:W3:Y:S01]  /*37d0*/  @P0 SYNCS.PHASECHK.TRANS64.TRYWAIT P2, [UR6], R0 ;  /* 0x00000000ff0005a7 */ /* 0x0004e20008041106 */
[----:B------:R-:W-:Y:S01]  /*37e0*/  UIADD3 UR20, UPT, UPT, UR20, 0x1, URZ ;  /* 0x0000000114147890 */ /* 0x000fe2000fffe0ff */
[----:B------:R2:W-:Y:S01]  /*37f0*/  UTCIMMA.2CTA gdesc[UR32], gdesc[UR30], tmem[UR11], tmem[UR28], idesc[UR29], UP3 ;  /* 0x00ff1c1e200075ea */ /* 0x0005e20009a0010b */
[----:B------:R-:W-:Y:S02]  /*3800*/  UIADD3 UR18, UPT, UPT, UR18, -0x1, URZ ;  /* 0xffffffff12127890 */ /* 0x000fe4000fffe0ff */
[----:B------:R-:W-:Y:S02]  /*3810*/  UISETP.NE.AND UP0, UPT, UR20, UR19, UPT ;  /* 0x000000131400728c */ /* 0x000fe4000bf05270 */
[----:B------:R-:W-:Y:S01]  /*3820*/  UPLOP3.LUT UP3, UPT, UPT, UPT, UPT, 0x80, 0x8 ;  /* 0x000000000008789c */ /* 0x000fe20003f6f070 */
[----:B------:R-:W-:Y:S01]  /*3830*/  UMOV UR35, 0x80004020 ;  /* 0x8000402000237882 */ /* 0x000fe20000000000 */
[----:B------:R-:W-:Y:S01]  /*3840*/  UMOV UR17, UR21 ;  /* 0x0000001500117c82 */ /* 0x000fe20008000000 */
[----:B------:R2:W-:Y:S01]  /*3850*/  UTCIMMA.2CTA gdesc[UR34], gdesc[UR36], tmem[UR11], tmem[UR26], idesc[UR27], UPT ;  /* 0x00ff1a24220075ea */ /* 0x0005e2000ba0010b */
[----:B------:R2:W-:Y:S03]  /*3860*/  UTCBAR.2CTA.MULTICAST [UR9], URZ, UR13 ;  /* 0x000000ff090073e9 */ /* 0x0005e6000820080d */
[----:B------:R-:W-:Y:S05]  /*3870*/  BRA.U UP0, `(.L_x_72) ;  /* 0xfffffffd00787547 */ /* 0x000fea000b83ffff */
.L_x_69:
[----:B------:R-:W-:Y:S01]  /*3880*/  UIADD3 UR10, UPT, UPT, UR10, 0x80, URZ ;  /* 0x000000800a0a7890 */ /* 0x000fe2000fffe0ff */
[----:B------:R-:W-:-:S08]  /*3890*/  UMOV UR20, UR19 ;  /* 0x0000001300147c82 */ /* 0x000fd00008000000 */
[----:B------:R4:W-:Y:S01]  /*38a0*/  UTCBAR.2CTA.MULTICAST [UR10], URZ, UR12 ;  /* 0x000000ff0a0073e9 */ /* 0x0009e2000820080c */
[----:B------:R-:W-:Y:S02]  /*38b0*/  NOP ;  /* 0x0000000000007918 */ /* 0x000fe40000000000 */
.L_x_67:
[----:B------:R-:W-:Y:S01]  /*38c0*/  UIADD3 UR22, UPT, UPT, UR22, 0x1, URZ ;  /* 0x0000000116167890 */ /* 0x000fe2000fffe0ff */
[----:B------:R-:W-:-:S03]  /*38d0*/  ISETP.NE.AND P0, PT, R8, 0x2, PT ;  /* 0x000000020800780c */ /* 0x000fc60003f05270 */
[----:B------:R-:W-:Y:S01]  /*38e0*/  UISETP.NE.AND UP0, UPT, UR22, 0x4, UPT ;  /* 0x000000041600788c */ /* 0x000fe2000bf05270 */
[----:B-12---:R-:W-:Y:S02]  /*38f0*/  SEL R0, RZ, 0x1, P0 ;  /* 0x00000001ff007807 */ /* 0x006fe40000000000 */
[----:B------:R-:W-:Y:S01]  /*3900*/  SEL R8, R8, RZ, P0 ;  /* 0x000000ff08087207 */ /* 0x000fe20000000000 */
[----:B------:R-:W-:Y:S01]  /*3910*/  USEL UR6, URZ, 0x1, UP0 ;  /* 0x00000001ff067887 */ /* 0x000fe20008000000 */
[----:B------:R-:W-:Y:S01]  /*3920*/  LOP3.LUT R3, R3, R0, RZ, 0x3c, !PT ;  /* 0x0000000003037212 */ /* 0x000fe200078e3cff */
[----:B------:R-:W-:-:S04]  /*3930*/  USEL UR22, UR22, URZ, UP0 ;  /* 0x000000ff16167287 */ /* 0x000fc80008000000 */
[----:B------:R-:W-:Y:S01]  /*3940*/  LOP3.LUT R9, R9, UR6, RZ, 0x3c, !PT ;  /* 0x0000000609097c12 */ /* 0x000fe2000f8e3cff */
[----:B------:R-:W-:Y:S07]  /*3950*/  @P1 BRA `(.L_x_73) ;  /* 0xfffffff800b01947 */ /* 0x000fee000383ffff */
[----:B------:R-:W1:Y:S01]  /*3960*/  S2UR UR6, SR_CgaCtaId ;  /* 0x00000000000679c3 */ /* 0x000e620000008800 */
[----:B------:R-:W-:Y:S01]  /*3970*/  ELECT P0, URZ, PT ;  /* 0x0000000000ff782f */ /* 0x000fe20003800000 */
[----:B------:R-:W-:Y:S01]  /*3980*/  HFMA2 R0, -RZ, RZ, 0, 5.9604644775390625e-08 ;  /* 0x00000001ff007431 */ /* 0x000fe200000001ff */
[----:B------:R-:W-:-:S05]  /*3990*/  UMOV UR7, 0x40 ;  /* 0x0000004000077882 */ /* 0x000fca0000000000 */
[----:B------:R-:W-:Y:S01]  /*39a0*/  UVIRTCOUNT.DEALLOC.SMPOOL 0x80 ;  /* 0x000000800000784c */ /* 0x000fe20000000000 */
[----:B------:R-:W-:Y:S02]  /*39b0*/  UISETP.NE.AND UP0, UPT, UR5, URZ, UPT ;  /* 0x000000ff0500728c */ /* 0x000fe4000bf05270 */
[----:B-1----:R-:W-:-:S09]  /*39c0*/  ULEA UR6, UR6, UR7, 0x18 ;  /* 0x0000000706067291 */ /* 0x002fd2000f8ec0ff */
[----:B------:R1:W-:Y:S01]  /*39d0*/  @P0 STS.U8 [UR6+0x1c], R0 ;  /* 0x00001c00ff000988 */ /* 0x0003e20008000006 */
[----:B------:R-:W-:Y:S05]  /*39e0*/  BRA.U UP0, `(.L_x_74) ;  /* 0x0000000100a07547 */ /* 0x000fea000b800000 */
[----:B------:R-:W-:Y:S01]  /*39f0*/  UIADD3 UR5, UPT, UPT, UR8, 0xa0, URZ ;  /* 0x000000a008057890 */ /* 0x000fe2000fffe0ff */
[----:B------:R-:W-:-:S03]  /*3a00*/  SHF.L.U32 R3, R9, 0x1f, RZ ;  /* 0x0000001f09037819 */ /* 0x000fc600000006ff */
[----:B------:R-:W-:-:S09]  /*3a10*/  ULEA UR7, UR22, UR5, 0x3 ;  /* 0x0000000516077291 */ /* 0x000fd2000f8e18ff */
[----:B------:R-:W2:Y:S02]  /*3a20*/  SYNCS.PHASECHK.TRANS64.TRYWAIT P0, [UR7], R3 ;  /* 0x00000003ff0075a7 */ /* 0x000ea40008001107 */
[----:B--2---:R-:W-:Y:S05]  /*3a30*/  @!P0 BRA `(.L_x_75) ;  /* 0x0000005400308947 */ /* 0x004fea0003800000 */
.L_x_143:
[----:B------:R-:W-:-:S04]  /*3a40*/  UIADD3 UR9, UPT, UPT, UR22, 0x1, URZ ;  /* 0x0000000116097890 */ /* 0x000fc8000fffe0ff */
[----:B------:R-:W-:-:S04]  /*3a50*/  UISETP.NE.AND UP1, UPT, UR9, 0x4, UPT ;  /* 0x000000040900788c */ /* 0x000fc8000bf25270 */
[----:B----4-:R-:W-:Y:S02]  /*3a60*/  USEL UR10, URZ, 0x1, UP1 ;  /* 0x00000001ff0a7887 */ /* 0x010fe40008800000 */
[----:B------:R-:W-:-:S04]  /*3a70*/  USEL UR9, UR9, URZ, UP1 ;  /* 0x000000ff09097287 */ /* 0x000fc80008800000 */
[----:B------:R-:W-:Y:S01]  /*3a80*/  ULEA UR7, UR9, UR5, 0x3 ;  /* 0x0000000509077291 */ /* 0x000fe2000f8e18ff */
[----:B------:R-:W-:-:S04]  /*3a90*/  LOP3.LUT R2, R9, UR10, RZ, 0x3c, !PT ;  /* 0x0000000a09027c12 */ /* 0x000fc8000f8e3cff */
[----:B-1----:R-:W-:-:S04]  /*3aa0*/  SHF.L.U32 R3, R2, 0x1f, RZ ;  /* 0x0000001f02037819 */ /* 0x002fc800000006ff */
[----:B------:R-:W1:Y:S02]  /*3ab0*/  SYNCS.PHASECHK.TRANS64.TRYWAIT P0, [UR7], R3 ;  /* 0x00000003ff0075a7 */ /* 0x000e640008001107 */
[----:B-1----:R-:W-:Y:S05]  /*3ac0*/  @!P0 BRA `(.L_x_76) ;  /* 0x0000005400248947 */ /* 0x002fea0003800000 */
.L_x_145:
        /* <DEDUP_REMOVED lines=9> */
.L_x_147:
[----:B------:R-:W-:-:S04]  /*3b60*/  UIADD3 UR9, UPT, UPT, UR9, 0x1, URZ ;  /* 0x0000000109097890 */ /* 0x000fc8000fffe0ff */
[----:B------:R-:W-:-:S04]  /*3b70*/  UISETP.NE.AND UP1, UPT, UR9, 0x4, UPT ;  /* 0x000000040900788c */ /* 0x000fc8000bf25270 */
[----:B------:R-:W-:Y:S02]  /*3b80*/  USEL UR7, URZ, 0x1, UP1 ;  /* 0x00000001ff077887 */ /* 0x000fe40008800000 */
[----:B------:R-:W-:-:S04]  /*3b90*/  USEL UR9, UR9, URZ, UP1 ;  /* 0x000000ff09097287 */ /* 0x000fc80008800000 */
[----:B------:R-:W-:Y:S01]  /*3ba0*/  ULEA UR9, UR9, UR5, 0x3 ;  /* 0x0000000509097291 */ /* 0x000fe2000f8e18ff */
[----:B-1----:R-:W-:-:S04]  /*3bb0*/  LOP3.LUT R3, R2, UR7, RZ, 0x3c, !PT ;  /* 0x0000000702037c12 */ /* 0x002fc8000f8e3cff */
[----:B------:R-:W-:Y:S01]  /*3bc0*/  SHF.L.U32 R3, R3, 0x1f, RZ ;  /* 0x0000001f03037819 */ /* 0x000fe200000006ff */
[----:B------:R-:W-:-:S04]  /*3bd0*/  IMAD.U32 R0, RZ, RZ, UR9 ;  /* 0x00000009ff007e24 */ /* 0x000fc8000f8e00ff */
[----:B------:R1:W2:Y:S03]  /*3be0*/  SYNCS.PHASECHK.TRANS64.TRYWAIT P0, [R0+URZ], R3 ;  /* 0x00000003000075a7 */ /* 0x0002a600080011ff */
[----:B--2---:R-:W-:Y:S05]  /*3bf0*/  @!P0 NANOSLEEP.SYNCS 0x989680 ;  /* 0x009896800000895d */ /* 0x004fea0003900000 */
[----:B------:R-:W2:Y:S02]  /*3c00*/  @!P0 SYNCS.PHASECHK.TRANS64 P0, [R0+URZ], R3 ;  /* 0x00000003000085a7 */ /* 0x000ea400080010ff */
[----:B--2---:R-:W-:Y:S05]  /*3c10*/  @P0 BRA `(.L_x_78) ;  /* 0x0000000000200947 */ /* 0x004fea0003800000 */
.L_x_79:
[----:B--2---:R2:W4:Y:S02]  /*3c20*/  SYNCS.PHASECHK.TRANS64.TRYWAIT P0, [R0+URZ], R3 ;  /* 0x00000003000075a7 */ /* 0x00452400080011ff */
[----:B----4-:R-:W-:Y:S05]  /*3c30*/  @!P0 NANOSLEEP.SYNCS 0x989680 ;  /* 0x009896800000895d */ /* 0x010fea0003900000 */
[----:B------:R-:W4:Y:S02]  /*3c40*/  @!P0 SYNCS.PHASECHK.TRANS64 P0, [R0+URZ], R3 ;  /* 0x00000003000085a7 */ /* 0x000f2400080010ff */
[----:B----4-:R-:W-:Y:S05]  /*3c50*/  @!P0 BRA `(.L_x_79) ;  /* 0xfffffffc00f08947 */ /* 0x010fea000383ffff */
[----:B------:R-:W-:Y:S05]  /*3c60*/  BRA `(.L_x_78) ;  /* 0x00000000000c7947 */ /* 0x000fea0003800000 */
.L_x_74:
[----:B------:R-:W-:-:S04]  /*3c70*/  UIADD3 UR5, UPT, UPT, UR8, 0xe0, URZ ;  /* 0x000000e008057890 */ /* 0x000fc8000fffe0ff */
[----:B------:R-:W-:-:S09]  /*3c80*/  UPRMT UR5, UR4, 0x654, UR5 ;  /* 0x0000065404057896 */ /* 0x000fd20008000005 */
[----:B------:R-:W-:Y:S03]  /*3c90*/  SYNCS.ARRIVE.TRANS64.RED.A1T0 RZ, [UR5], RZ ;  /* 0x000000ffffff79a7 */ /* 0x000fe60008100405 */
.L_x_78:
[----:B-12---:R-:W-:Y:S01]  /*3ca0*/  SHF.L.U32 R3, RZ, 0x1f, RZ ;  /* 0x0000001fff037819 */ /* 0x006fe200000006ff */
[----:B------:R-:W-:Y:S01]  /*3cb0*/  UIADD3 UR5, UPT, UPT, UR8, 0xe0, URZ ;  /* 0x000000e008057890 */ /* 0x000fe2000fffe0ff */
[----:B------:R-:W-:Y:S02]  /*3cc0*/  PLOP3.LUT P0, PT, PT, PT, UP0, 0x80, 0x8 ;  /* 0x000000000008781c */ /* 0x000fe40003f0f008 */
[----:B------:R-:W1:Y:S02]  /*3cd0*/  SYNCS.PHASECHK.TRANS64.TRYWAIT P1, [UR8+0xe0], R3 ;  /* 0x0000e003ff0075a7 */ /* 0x000e640008021108 */
[----:B-1----:R-:W-:Y:S09]  /*3ce0*/  @!P1 BRA `(.L_x_80) ;  /* 0x0000005000cc9947 */ /* 0x002ff20003800000 */
.L_x_149:
[----:B------:R-:W-:Y:S01]  /*3cf0*/  @!UP0 UPRMT UR5, UR4, 0x654, UR5 ;  /* 0x0000065404058896 */ /* 0x000fe20008000005 */
[----:B------:R-:W-:Y:S02]  /*3d00*/  UMOV UR8, 0xffff ;  /* 0x0000ffff00087882 */ /* 0x000fe40000000000 */
[----:B------:R-:W-:-:S06]  /*3d10*/  UMOV UR4, 0x1 ;  /* 0x0000000100047882 */ /* 0x000fcc0000000000 */
[----:B------:R-:W-:Y:S01]  /*3d20*/  @!P0 SYNCS.ARRIVE.TRANS64.RED.A1T0 RZ, [UR5], RZ ;  /* 0x000000ffffff89a7 */ /* 0x000fe20008100405 */
[----:B------:R-:W-:Y:S01]  /*3d30*/  NOP ;  /* 0x0000000000007918 */ /* 0x000fe20000000000 */
[----:B-1----:R-:W1:Y:S01]  /*3d40*/  LDS R0, [UR6+0x14] ;  /* 0x00001406ff007984 */ /* 0x002e620008000800 */
[----:B------:R-:W-:-:S04]  /*3d50*/  ULOP3.LUT UR5, UR24, 0xffff, URZ, 0xc0, !UPT ;  /* 0x0000ffff18057892 */ /* 0x000fc8000f8ec0ff */
[----:B------:R-:W-:-:S04]  /*3d60*/  USHF.R.U32.HI UR5, URZ, 0x5, UR5 ;  /* 0x00000005ff057899 */ /* 0x000fc80008011605 */
[----:B------:R-:W-:Y:S02]  /*3d70*/  USHF.L.U32 UR8, UR8, UR5, URZ ;  /* 0x0000000508087299 */ /* 0x000fe400080006ff */
[----:B------:R-:W-:-:S04]  /*3d80*/  USHF.L.U32 UR4, UR4, UR5, URZ ;  /* 0x0000000504047299 */ /* 0x000fc800080006ff */
[----:B-1----:R-:W-:-:S04]  /*3d90*/  LOP3.LUT R0, R0, UR8, RZ, 0xc0, !PT ;  /* 0x0000000800007c12 */ /* 0x002fc8000f8ec0ff */
[----:B------:R-:W-:-:S13]  /*3da0*/  ISETP.NE.AND P0, PT, R0, UR8, PT ;  /* 0x0000000800007c0c */ /* 0x000fda000bf05270 */
[----:B------:R-:W-:Y:S05]  /*3db0*/  @P0 BRA `(.L_x_81) ;  /* 0x0000000000580947 */ /* 0x000fea0003800000 */
[----:B------:R-:W1:Y:S02]  /*3dc0*/  LDS R0, [UR6+0x18] ;  /* 0x00001806ff007984 */ /* 0x000e640008000800 */
[----:B-1----:R-:W-:-:S04]  /*3dd0*/  LOP3.LUT R0, R0, UR4, RZ, 0xc0, !PT ;  /* 0x0000000400007c12 */ /* 0x002fc8000f8ec0ff */
[----:B------:R-:W-:-:S13]  /*3de0*/  ISETP.NE.AND P0, PT, R0, UR4, PT ;  /* 0x0000000400007c0c */ /* 0x000fda000bf05270 */
[----:B------:R-:W-:Y:S05]  /*3df0*/  @P0 BRA `(.L_x_82) ;  /* 0x00000000003c0947 */ /* 0x000fea0003800000 */
[----:B------:R-:W1:Y:S01]  /*3e00*/  S2R R2, SR_LANEID ;  /* 0x0000000000027919 */ /* 0x000e620000000000 */
[----:B------:R-:W-:Y:S01]  /*3e10*/  ULOP3.LUT UR8, URZ, UR8, URZ, 0x33, !UPT ;  /* 0x00000008ff087292 */ /* 0x000fe2000f8e33ff */
[----:B------:R-:W-:Y:S01]  /*3e20*/  LOP3.LUT R4, RZ, UR4, RZ, 0x33, !PT ;  /* 0x00000004ff047c12 */ /* 0x000fe2000f8e33ff */
[----:B------:R-:W-:Y:S02]  /*3e30*/  VOTEU.ANY UR7, UPT, PT ;  /* 0x0000000000077886 */ /* 0x000fe400038e0100 */
[----:B------:R-:W-:Y:S01]  /*3e40*/  UFLO.U32 UR7, UR7 ;  /* 0x00000007000772bd */ /* 0x000fe200080e0000 */
[----:B------:R-:W2:Y:S01]  /*3e50*/  REDUX UR4, R4 ;  /* 0x00000000040473c4 */ /* 0x000ea20000000000 */
[----:B------:R-:W-:-:S06]  /*3e60*/  IMAD.U32 R0, RZ, RZ, UR8 ;  /* 0x00000008ff007e24 */ /* 0x000fcc000f8e00ff */
[----:B------:R1:W-:Y:S01]  /*3e70*/  UTCATOMSWS.AND URZ, UR8 ;  /* 0x0000000800ff79e3 */ /* 0x0003e20008000000 */
[----:B------:R-:W3:Y:S01]  /*3e80*/  REDUX UR5, R0 ;  /* 0x00000000000573c4 */ /* 0x000ee20000000000 */
[----:B-1----:R-:W-:Y:S01]  /*3e90*/  ISETP.EQ.U32.AND P0, PT, R2, UR7, PT ;  /* 0x0000000702007c0c */ /* 0x002fe2000bf02070 */
[----:B--2---:R-:W-:Y:S01]  /*3ea0*/  IMAD.U32 R2, RZ, RZ, UR4 ;  /* 0x00000004ff027e24 */ /* 0x004fe2000f8e00ff */
[----:B---3--:R-:W-:-:S11]  /*3eb0*/  MOV R3, UR5 ;  /* 0x0000000500037c02 */ /* 0x008fd60008000f00 */
[----:B------:R1:W-:Y:S04]  /*3ec0*/  @P0 ATOMS.AND RZ, [UR6+0x14], R3 ;  /* 0x00001403ffff098c */ /* 0x0003e8000a800006 */
[----:B------:R1:W-:Y:S01]  /*3ed0*/  @P0 ATOMS.AND RZ, [UR6+0x18], R2 ;  /* 0x00001802ffff098c */ /* 0x0003e2000a800006 */
[----:B------:R-:W-:Y:S05]  /*3ee0*/  BRA `(.L_x_83) ;  /* 0x0000000000147947 */ /* 0x000fea0003800000 */
.L_x_82:
[----:B------:R-:W-:Y:S02]  /*3ef0*/  MOV R2, 0x3f10 ;  /* 0x00003f1000027802 */ /* 0x000fe40000000f00 */
[----:B---345:R-:W-:Y:S05]  /*3f00*/  CALL.REL.NOINC `($__internal_0_$__cuda_sm10x_tcgen05_guardrail_trap_col_being_dealloced_not_returned_by_alloc) ;  /* 0x0000005400207944 */ /* 0x038fea0003c00000 */
[----:B------:R-:W-:Y:S05]  /*3f10*/  BRA `(.L_x_83) ;  /* 0x0000000000087947 */ /* 0x000fea0003800000 */
.L_x_81:
[----:B------:R-:W-:Y:S02]  /*3f20*/  MOV R2, 0x3f40 ;  /* 0x00003f4000027802 */ /* 0x000fe40000000f00 */
[----:B---345:R-:W-:Y:S05]  /*3f30*/  CALL.REL.NOINC `($__internal_2_$__cuda_sm10x_tcgen05_guardrail_trap_unallocated_columns_being_dealloced) ;  /* 0x00000054002c7944 */ /* 0x038fea0003c00000 */
.L_x_83:
[----:B------:R-:W-:Y:S01]  /*3f40*/  NOP ;  /* 0x0000000000007918 */ /* 0x000fe20000000000 */
[----:B----4-:R-:W-:Y:S05]  /*3f50*/  EXIT ;  /* 0x000000000000794d */ /* 0x010fea0003800000 */
.L_x_54:
[----:B------:R-:W-:-:S09]  /*3f60*/  UISETP.NE.OR UP5, UPT, UR10, 0x3, !UP5 ;  /* 0x000000030a00788c */ /* 0x000fd2000efa5670 */
[----:B------:R-:W-:Y:S05]  /*3f70*/  BRA.U UP5, `(.L_x_84) ;  /* 0x0000000d05407547 */ /* 0x000fea000b800000 */
[----:B------:R-:W1:Y:S01]  /*3f80*/  LDC R0, c[0x0][0xb30] ;  /* 0x0002cc00ff007b82 */ /* 0x000e620000000800 */
[----:B------:R-:W2:Y:S01]  /*3f90*/  LDCU.64 UR8, c[0x0][0x888] ;  /* 0x00011100ff0877ac */ /* 0x000ea20008000a00 */
[----:B------:R-:W-:Y:S02]  /*3fa0*/  HFMA2 R29, -RZ, RZ, 0, 0 ;  /* 0x00000000ff1d7431 */ /* 0x000fe400000001ff */
[----:B------:R-:W-:Y:S01]  /*3fb0*/  IMAD.MOV.U32 R31, RZ, RZ, 0x1 ;  /* 0x00000001ff1f7424 */ /* 0x000fe200078e00ff */
[----:B------:R-:W-:Y:S01]  /*3fc0*/  MOV R23, 0x2000 ;  /* 0x0000200000177802 */ /* 0x000fe20000000f00 */
[----:B------:R-:W3:Y:S01]  /*3fd0*/  LDCU.64 UR4, c[0x0][0x890] ;  /* 0x00011200ff0477ac */ /* 0x000ee20008000a00 */
[----:B------:R-:W-:Y:S01]  /*3fe0*/  IMAD.MOV.U32 R30, RZ, RZ, RZ ;  /* 0x000000ffff1e7224 */ /* 0x000fe200078e00ff */
[----:B------:R-:W4:Y:S01]  /*3ff0*/  LDC R19, c[0x0][0x370] ;  /* 0x0000dc00ff137b82 */ /* 0x000f220000000800 */
[----:B------:R-:W-:Y:S01]  /*4000*/  UMOV UR6, 0x400 ;  /* 0x0000040000067882 */ /* 0x000fe20000000000 */
[----:B------:R-:W-:-:S02]  /*4010*/  UPLOP3.LUT UP1, UPT, UPT, UPT, UPT, 0x40, 0x4 ;  /* 0x000000000004789c */ /* 0x000fc40003f2e870 */
[----:B------:R-:W-:-:S04]  /*4020*/  ULEA UR6, UR37, UR6, 0x18 ;  /* 0x0000000625067291 */ /* 0x000fc8000f8ec0ff */
[----:B------:R-:W4:Y:S01]  /*4030*/  LDC R2, c[0x0][0xb0c] ;  /* 0x0002c300ff027b82 */ /* 0x000f220000000800 */
[----:B------:R-:W-:Y:S02]  /*4040*/  UIADD3 UR13, UPT, UPT, UR6, 0x38, URZ ;  /* 0x00000038060d7890 */ /* 0x000fe4000fffe0ff */
[----:B--2---:R-:W-:Y:S02]  /*4050*/  UISETP.NE.U32.AND UP2, UPT, UR8, URZ, UPT ;  /* 0x000000ff0800728c */ /* 0x004fe4000bf45070 */
[----:B------:R-:W-:Y:S02]  /*4060*/  UIADD3 UR17, UPT, UPT, UR6, 0x30, URZ ;  /* 0x0000003006117890 */ /* 0x000fe4000fffe0ff */
[----:B---3--:R-:W-:Y:S01]  /*4070*/  UISETP.NE.U32.AND UP3, UPT, UR4, URZ, UPT ;  /* 0x000000ff0400728c */ /* 0x008fe2000bf65070 */
[----:B------:R-:W2:Y:S01]  /*4080*/  LDC R18, c[0x0][0xb20] ;  /* 0x0002c800ff127b82 */ /* 0x000ea20000000800 */
[----:B-1----:R-:W-:Y:S01]  /*4090*/  ISETP.NE.AND P1, PT, R0, 0x1, PT ;  /* 0x000000010000780c */ /* 0x002fe20003f25270 */
[----:B------:R-:W-:-:S02]  /*40a0*/  UISETP.NE.AND.EX UP2, UPT, UR9, URZ, UPT, UP2 ;  /* 0x000000ff0900728c */ /* 0x000fc4000bf45320 */
[----:B------:R-:W-:Y:S02]  /*40b0*/  UPRMT UR13, UR37, 0x654, UR13 ;  /* 0x00000654250d7896 */ /* 0x000fe4000800000d */
[----:B------:R-:W-:Y:S02]  /*40c0*/  UISETP.NE.AND.EX UP3, UPT, UR5, URZ, UPT, UP3 ;  /* 0x000000ff0500728c */ /* 0x000fe4000bf65330 */
[----:B------:R-:W1:Y:S08]  /*40d0*/  LDC.64 R32, c[0x0][0x348] ;  /* 0x0000d200ff207b82 */ /* 0x000e700000000a00 */
[----:B------:R-:W3:Y:S08]  /*40e0*/  LDC.64 R16, c[0x0][0xb10] ;  /* 0x0002c400ff107b82 */ /* 0x000ef00000000a00 */
[----:B------:R-:W1:Y:S08]  /*40f0*/  LDC.64 R6, c[0x0][0xb18] ;  /* 0x0002c600ff067b82 */ /* 0x000e700000000a00 */
[----:B------:R-:W1:Y:S08]  /*4100*/  LDC.64 R4, c[0x0][0xb28] ;  /* 0x0002ca00ff047b82 */ /* 0x000e700000000a00 */
[----:B--2-4-:R-:W1:Y:S02]  /*4110*/  LDC R22, c[0x0][0x374] ;  /* 0x0000dd00ff167b82 */ /* 0x014e640000000800 */
.L_x_93:
[C---:B------:R-:W-:Y:S02]  /*4120*/  LEA R0, R30.reuse, UR6, 0x3 ;  /* 0x000000061e007c11 */ /* 0x040fe4000f8e18ff */
[----:B------:R-:W-:Y:S02]  /*4130*/  SHF.L.U32 R3, R29, 0x1f, RZ ;  /* 0x0000001f1d037819 */ /* 0x000fe400000006ff */
[----:B------:R-:W-:Y:S02]  /*4140*/  LEA R24, R30, UR6, 0x4 ;  /* 0x000000061e187c11 */ /* 0x000fe4000f8e20ff */
[----:B--2---:R-:W2:Y:S02]  /*4150*/  SYNCS.PHASECHK.TRANS64.TRYWAIT P0, [R0+URZ+0x60], R3 ;  /* 0x00006003000075a7 */ /* 0x004ea400080011ff */
[----:B--2---:R-:W-:Y:S05]  /*4160*/  @!P0 BRA `(.L_x_85) ;  /* 0x0000004c00c48947 */ /* 0x004fea0003800000 */
.L_x_150:
[----:B------:R-:W-:Y:S01]  /*4170*/  ISETP.GE.AND P0, PT, R72, 0x1, PT ;  /* 0x000000014800780c */ /* 0x000fe20003f06270 */
[----:B------:R-:W4:Y:S01]  /*4180*/  LDS.128 R24, [R24+0xf0] ;  /* 0x0000f00018187984 */ /* 0x000f220000000c00 */
[----:B--2---:R-:W-:Y:S01]  /*4190*/  VIADD R0, R0, 0x70 ;  /* 0x0000007000007836 */ /* 0x004fe20000000000 */
[----:B------:R-:W-:Y:S01]  /*41a0*/  @!PT LDS RZ, [RZ] ;  /* 0x00000000fffff984 */ /* 0x000fe20000000800 */
[----:B------:R-:W-:Y:S01]  /*41b0*/  @!PT LDS RZ, [RZ] ;  /* 0x00000000fffff984 */ /* 0x000fe20000000800 */
[----:B------:R-:W-:Y:S01]  /*41c0*/  @!PT LDS RZ, [RZ] ;  /* 0x00000000fffff984 */ /* 0x000fe20000000800 */
[----:B------:R-:W-:Y:S01]  /*41d0*/  @!PT LDS RZ, [RZ] ;  /* 0x00000000fffff984 */ /* 0x000fe20000000800 */
[----:B------:R2:W-:Y:S06]  /*41e0*/  MEMBAR.ALL.CTA ;  /* 0x0000000000007992 */ /* 0x0005ec0000008000 */
[----:B--2---:R-:W2:Y:S01]  /*41f0*/  FENCE.VIEW.ASYNC.S ;  /* 0x00000000000073c6 */ /* 0x004ea20000000000 */
[----:B------:R-:W-:Y:S04]  /*4200*/  PRMT R0, RZ, 0x654, R0 ;  /* 0x00000654ff007816 */ /* 0x000fe80000000000 */
[----:B--2---:R2:W-:Y:S01]  /*4210*/  SYNCS.ARRIVE.TRANS64.RED.A1T0 RZ, [R0+URZ], RZ ;  /* 0x000000ff00ff79a7 */ /* 0x0045e200081004ff */
[----:B----4-:R-:W-:Y:S11]  /*4220*/  LOP3.LUT P3, RZ, R26, 0x1, RZ, 0xc0, !PT ;  /* 0x000000011aff7812 */ /* 0x010ff6000786c0ff */
[----:B------:R-:W-:Y:S02]  /*4230*/  @!UPT UIADD3 URZ, UPT, UPT, URZ, URZ, URZ ;  /* 0x000000fffffff290 */ /* 0x000fe4000fffe0ff */
[----:B------:R-:W-:Y:S02]  /*4240*/  @P3 MOV R13, R24 ;  /* 0x00000018000d3202 */ /* 0x000fe40000000f00 */
[----:B------:R-:W-:Y:S01]  /*4250*/  @P3 LOP3.LUT R8, R25, 0xffff, RZ, 0xc0, !PT ;  /* 0x0000ffff19083812 */ /* 0x000fe200078ec0ff */
[----:B--2---:R-:W-:Y:S06]  /*4260*/  @!P0 BRA `(.L_x_86) ;  /* 0x0000000000a48947 */ /* 0x004fec0003800000 */
[----:B-1----:R-:W-:Y:S01]  /*4270*/  IMAD.HI.U32 R35, R22, R7, RZ ;  /* 0x0000000716237227 */ /* 0x002fe200078e00ff */
[----:B------:R-:W-:Y:S02]  /*4280*/  ISETP.NE.AND P0, PT, R6, 0x1, PT ;  /* 0x000000010600780c */ /* 0x000fe40003f05270 */
[----:B------:R-:W-:Y:S01]  /*4290*/  ISETP.NE.AND P2, PT, R72, 0x1, PT ;  /* 0x000000014800780c */ /* 0x000fe20003f45270 */
[----:B---3--:R-:W-:Y:S01]  /*42a0*/  IMAD.HI.U32 R34, R19, R16, RZ ;  /* 0x0000001013227227 */ /* 0x008fe200078e00ff */
[----:B------:R-:W-:Y:S02]  /*42b0*/  SHF.R.U32.HI R35, RZ, R18, R35 ;  /* 0x00000012ff237219 */ /* 0x000fe40000011623 */
[----:B------:R-:W-:Y:S01]  /*42c0*/  ISETP.NE.AND P4, PT, R2, 0x1, PT ;  /* 0x000000010200780c */ /* 0x000fe20003f85270 */
[----:B------:R-:W-:Y:S01]  /*42d0*/  IMAD.HI.U32 R36, R13, R16, RZ ;  /* 0x000000100d247227 */ /* 0x000fe200078e00ff */
[----:B------:R-:W-:Y:S02]  /*42e0*/  SHF.R.U32.HI R34, RZ, R17, R34 ;  /* 0x00000011ff227219 */ /* 0x000fe40000011622 */
[----:B------:R-:W-:Y:S01]  /*42f0*/  SEL R3, R22, R35, !P0 ;  /* 0x0000002316037207 */ /* 0x000fe20004000000 */
[C---:B------:R-:W-:Y:S01]  /*4300*/  IMAD.HI.U32 R35, R8.reuse, R7, RZ ;  /* 0x0000000708237227 */ /* 0x040fe200078e00ff */
[----:B------:R-:W-:Y:S02]  /*4310*/  SEL R11, R19, R34, !P4 ;  /* 0x00000022130b7207 */ /* 0x000fe40006000000 */
[----:B------:R-:W-:Y:S01]  /*4320*/  SHF.R.U32.HI R36, RZ, R17, R36 ;  /* 0x00000011ff247219 */ /* 0x000fe20000011624 */
[----:B------:R-:W-:Y:S01]  /*4330*/  IMAD.HI.U32 R38, R3, R4, RZ ;  /* 0x0000000403267227 */ /* 0x000fe200078e00ff */
[----:B------:R-:W-:Y:S03]  /*4340*/  SHF.R.U32.HI R35, RZ, R18, R35 ;  /* 0x00000012ff237219 */ /* 0x000fe60000011623 */
[----:B------:R-:W-:Y:S01]  /*4350*/  IMAD.HI.U32 R34, R11, R4, RZ ;  /* 0x000000040b227227 */ /* 0x000fe200078e00ff */
[----:B------:R-:W-:Y:S02]  /*4360*/  @P2 SHF.R.U32.HI R3, RZ, R5, R38 ;  /* 0x00000005ff032219 */ /* 0x000fe40000011626 */
[----:B------:R-:W-:Y:S02]  /*4370*/  SEL R9, R8, R35, !P0 ;  /* 0x0000002308097207 */ /* 0x000fe40004000000 */
[----:B------:R-:W-:Y:S01]  /*4380*/  @P2 SHF.R.U32.HI R11, RZ, R5, R34 ;  /* 0x00000005ff0b2219 */ /* 0x000fe20000011622 */
[C---:B------:R-:W-:Y:S01]  /*4390*/  IMAD R10, R72.reuse, R3, RZ ;  /* 0x00000003480a7224 */ /* 0x040fe200078e02ff */
[----:B------:R-:W-:Y:S01]  /*43a0*/  SEL R3, R13, R36, !P4 ;  /* 0x000000240d037207 */ /* 0x000fe20006000000 */
[C---:B------:R-:W-:Y:S03]  /*43b0*/  IMAD.HI.U32 R14, R9.reuse, R4, RZ ;  /* 0x00000004090e7227 */ /* 0x040fe600078e00ff */
[----:B------:R-:W-:Y:S01]  /*43c0*/  ISETP.GE.AND P0, PT, R9, R10, PT ;  /* 0x0000000a0900720c */ /* 0x000fe20003f06270 */
[C---:B------:R-:W-:Y:S01]  /*43d0*/  IMAD R12, R72.reuse, R11, RZ ;  /* 0x0000000b480c7224 */ /* 0x040fe200078e02ff */
[-C--:B------:R-:W-:Y:S04]  /*43e0*/  SHF.R.U32.HI R14, RZ, R5.reuse, R14 ;  /* 0x00000005ff0e7219 */ /* 0x080fe8000001160e */
[----:B------:R-:W-:Y:S02]  /*43f0*/  ISETP.GE.OR P0, PT, R3, R12, P0 ;  /* 0x0000000c0300720c */ /* 0x000fe40000706670 */
[----:B------:R-:W-:Y:S05]  /*4400*/  SEL R15, R9, R14, !P2 ;  /* 0x0000000e090f7207 */ /* 0x000fea0005000000 */
[----:B------:R-:W-:Y:S04]  /*4410*/  IMAD.MOV R14, RZ, RZ, -R15 ;  /* 0x000000ffff0e7224 */ /* 0x000fe800078e0a0f */
[----:B------:R-:W-:Y:S02]  /*4420*/  IMAD R14, R72, R14, R9 ;  /* 0x0000000e480e7224 */ /* 0x000fe400078e0209 */
[C---:B------:R-:W-:Y:S05]  /*4430*/  @!P0 IMAD.HI.U32 R10, R3.reuse, R4, RZ ;  /* 0x00000004030a8227 */ /* 0x040fea00078e00ff */
[----:B------:R-:W-:Y:S04]  /*4440*/  @!P0 SHF.R.U32.HI R10, RZ, R5, R10 ;  /* 0x00000005ff0a8219 */ /* 0x000fe8000001160a */
[----:B------:R-:W-:Y:S01]  /*4450*/  @!P0 SEL R0, R3, R10, !P2 ;  /* 0x0000000a03008207 */ /* 0x000fe20005000000 */
[----:B------:R-:W-:Y:S03]  /*4460*/  IMAD.MOV R10, RZ, RZ, -R3 ;  /* 0x000000ffff0a7224 */ /* 0x000fe600078e0a03 */
[----:B------:R-:W-:Y:S01]  /*4470*/  @!P0 IADD3 R15, PT, PT, R15, -R0, RZ ;  /* 0x800000000f0f8210 */ /* 0x000fe20007ffe0ff */
[----:B------:R-:W-:Y:S01]  /*4480*/  @!P0 IMAD R0, R11, R14, R0 ;  /* 0x0000000e0b008224 */ /* 0x000fe200078e0200 */
[----:B------:R-:W-:Y:S01]  /*4490*/  IADD3 R11, PT, PT, -R9, RZ, RZ ;  /* 0x000000ff090b7210 */ /* 0x000fe20007ffe1ff */
[----:B------:R-:W-:Y:S02]  /*44a0*/  IMAD R13, R2, R10, R13 ;  /* 0x0000000a020d7224 */ /* 0x000fe400078e020d */
[----:B------:R-:W-:Y:S02]  /*44b0*/  @!P0 IMAD R9, R15, R72, R3 ;  /* 0x000000480f098224 */ /* 0x000fe400078e0203 */
[----:B------:R-:W-:Y:S02]  /*44c0*/  @!P0 IMAD.MOV.U32 R3, RZ, RZ, R0 ;  /* 0x000000ffff038224 */ /* 0x000fe400078e0000 */
[----:B------:R-:W-:Y:S02]  /*44d0*/  IMAD R8, R6, R11, R8 ;  /* 0x0000000b06087224 */ /* 0x000fe400078e0208 */
[----:B------:R-:W-:Y:S02]  /*44e0*/  IMAD R13, R3, R2, R13 ;  /* 0x00000002030d7224 */ /* 0x000fe400078e020d */
[----:B------:R-:W-:Y:S02]  /*44f0*/  IMAD R8, R9, R6, R8 ;  /* 0x0000000609087224 */ /* 0x000fe400078e0208 */
.L_x_86:
[----:B------:R-:W-:Y:S05]  /*4500*/  BRA.U UP1, `(.L_x_87) ;  /* 0x0000000101107547 */ /* 0x000fea000b800000 */
[----:B------:R-:W-:Y:S04]  /*4510*/  MOV R0, UR7 ;  /* 0x0000000700007c02 */ /* 0x000fe80008000f00 */
[----:B------:R-:W-:Y:S04]  /*4520*/  SHF.L.U32 R3, R0, 0x1f, RZ ;  /* 0x0000001f00037819 */ /* 0x000fe800000006ff */
[----:B------:R-:W2:Y:S02]  /*4530*/  SYNCS.PHASECHK.TRANS64.TRYWAIT P0, [UR6+0x58], R3 ;  /* 0x00005803ff0075a7 */ /* 0x000ea40008001106 */
[----:B--2---:R-:W-:Y:S05]  /*4540*/  @!P0 BRA `(.L_x_88) ;  /* 0x0000004800e08947 */ /* 0x004fea0003800000 */
.L_x_87:
[----:B------:R-:W-:Y:S02]  /*4550*/  R2UR UR19, R21 ;  /* 0x00000000151372ca */ /* 0x000fe400000e0000 */
[----:B------:R-:W-:Y:S02]  /*4560*/  R2UR UR18, R20 ;  /* 0x00000000141272ca */ /* 0x000fe400000e0000 */
[----:B------:R-:W-:Y:S02]  /*4570*/  ISETP.NE.U32.AND P2, PT, RZ, UR4, PT ;  /* 0x00000004ff007c0c */ /* 0x000fe4000bf45070 */
[----:B------:R-:W-:Y:S02]  /*4580*/  SHF.L.U32 R12, R31, 0x1f, RZ ;  /* 0x0000001f1f0c7819 */ /* 0x000fe400000006ff */
[----:B------:R-:W-:Y:S05]  /*4590*/  ISETP.NE.AND.EX P2, PT, RZ, UR5, PT, P2 ;  /* 0x00000005ff007c0c */ /* 0x000fea000bf45320 */
[----:B------:R-:W-:Y:S02]  /*45a0*/  USHF.L.U32 UR19, UR19, 0x7, URZ ;  /* 0x0000000713137899 */ /* 0x000fe400080006ff */
[----:B------:R-:W-:Y:S01]  /*45b0*/  USHF.L.U32 UR18, UR18, 0x7, URZ ;  /* 0x0000000712127899 */ /* 0x000fe200080006ff */
[----:B------:R-:W-:Y:S11]  /*45c0*/  BRA.U !UP3, `(.L_x_89) ;  /* 0x000000010b347547 */ /* 0x000ff6000b800000 */
[----:B------:R-:W-:Y:S01]  /*45d0*/  UPLOP3.LUT UP0, UPT, UPT, UPT, UP2, 0x80, 0x8 ;  /* 0x000000000008789c */ /* 0x000fe20003f0f020 */
[----:B--2---:R-:W-:Y:S02]  /*45e0*/  HFMA2 R0, -RZ, RZ, 0, 5.9604644775390625e-08 ;  /* 0x00000001ff007431 */ /* 0x004fe400000001ff */
[----:B------:R-:W-:Y:S03]  /*45f0*/  IMAD.MOV.U32 R153, RZ, RZ, 0x1 ;  /* 0x00000001ff997424 */ /* 0x000fe600078e00ff */
[----:B------:R-:W-:Y:S05]  /*4600*/  PLOP3.LUT P0, PT, PT, PT, UP0, 0x80, 0x8 ;  /* 0x000000000008781c */ /* 0x000fea0003f0f008 */
[----:B------:R-:W2:Y:S01]  /*4610*/  @UP0 LDCU.64 UR10, c[0x0][0x888] ;  /* 0x00011100ff0a07ac */ /* 0x000ea20008000a00 */
[----:B------:R-:W-:Y:S07]  /*4620*/  @UP0 UIMAD UR8, UR36, UR4, URZ ;  /* 0x00000004240802a4 */ /* 0x000fee000f8e02ff */
[----:B------:R-:W-:Y:S01]  /*4630*/  @!P0 PRMT R153, R0, 0x7610, R153 ;  /* 0x0000761000998816 */ /* 0x000fe20000000099 */
[----:B--2---:R-:W-:Y:S03]  /*4640*/  @UP0 UIMAD.WIDE UR10, UR8, 0x4, UR10 ;  /* 0x00000004080a08a5 */ /* 0x004fe6000f8e020a */
[----:B------:R-:W2:Y:S03]  /*4650*/  @!UP0 LDCU UR8, c[0x0][0x880] ;  /* 0x00011000ff0887ac */ /* 0x000ea60008000800 */
[----:B------:R-:W-:Y:S01]  /*4660*/  IMAD.U32 R10, RZ, RZ, UR10 ;  /* 0x0000000aff0a7e24 */ /* 0x000fe2000f8e00ff */
[----:B------:R-:W-:Y:S05]  /*4670*/  MOV R11, UR11 ;  /* 0x0000000b000b7c02 */ /* 0x000fea0008000f00 */
[----:B-----5:R4:W5:Y:S02]  /*4680*/  @P0 LDG.E R82, desc[UR46][R10.64] ;  /* 0x0000002e0a520981 */ /* 0x020964000c1e1900 */
[----:B--2-4-:R-:W-:Y:S07]  /*4690*/  @!P0 IMAD.U32 R82, RZ, RZ, UR8 ;  /* 0x00000008ff528e24 */ /* 0x014fee000f8e00ff */
.L_x_89:
[----:B-----5:R-:W-:Y:S01]  /*46a0*/  @!P2 ISETP.EQ.AND P0, PT, R82, RZ, PT ;  /* 0x000000ff5200a20c */ /* 0x020fe20003f02270 */
[----:B------:R-:W-:Y:S01]  /*46b0*/  @!UPT UIADD3 URZ, UPT, UPT, URZ, URZ, URZ ;  /* 0x000000fffffff290 */ /* 0x000fe2000fffe0ff */
[----:B------:R-:W-:Y:S11]  /*46c0*/  @!P2 BRA `(.L_x_90) ;  /* 0x000000000014a947 */ /* 0x000ff60003800000 */
[----:B------:R-:W-:Y:S02]  /*46d0*/  LOP3.LUT P2, RZ, R153, 0xff, RZ, 0xc0, !PT ;  /* 0x000000ff99ff7812 */ /* 0x000fe4000784c0ff */
[----:B------:R-:W-:Y:S04]  /*46e0*/  PLOP3.LUT P0, PT, PT, PT, UP0, 0x80, 0x8 ;  /* 0x000000000008781c */ /* 0x000fe80003f0f008 */
[----:B------:R-:W-:Y:S07]  /*46f0*/  PLOP3.LUT P0, PT, P0, PT, PT, 0x8, 0x80 ;  /* 0x000000000080781c */ /* 0x000fee000070e170 */
[----:B------:R-:W-:Y:S11]  /*4700*/  @P2 ISETP.EQ.AND P0, PT, R82, RZ, PT ;  /* 0x000000ff5200220c */ /* 0x000ff60003f02270 */
[----:B------:R-:W-:Y:S02]  /*4710*/  @!UPT UIADD3 URZ, UPT, UPT, URZ, URZ, URZ ;  /* 0x000000fffffff290 */ /* 0x000fe4000fffe0ff */
.L_x_90:
[----:B------:R-:W4:Y:S01]  /*4720*/  SYNCS.PHASECHK.TRANS64.TRYWAIT P2, [UR6+0x40], R12 ;  /* 0x0000400cff0075a7 */ /* 0x000f220008041106 */
[----:B------:R-:W-:Y:S04]  /*4730*/  ELECT P4, URZ, PT ;  /* 0x0000000000ff782f */ /* 0x000fe80003880000 */
[----:B------:R-:W-:Y:S11]  /*4740*/  PLOP3.LUT P4, PT, P0, P4, PT, 0xf2, 0x2f ;  /* 0x00000000002f781c */ /* 0x000ff60000789e72 */
[----:B------:R-:W-:Y:S02]  /*4750*/  @!UPT UIADD3 URZ, UPT, UPT, URZ, URZ, URZ ;  /* 0x000000fffffff290 */ /* 0x000fe4000fffe0ff */
[----:B-1----:R-:W-:Y:S05]  /*4760*/  @!P4 IADD3 R21, P0, PT, R32, 0x580, RZ ;  /* 0x000005802015c810 */ /* 0x002fea0007f1e0ff */
[----:B------:R-:W-:Y:S01]  /*4770*/  @!P4 IMAD.X R20, RZ, RZ, R33, P0 ;  /* 0x000000ffff14c224 */ /* 0x000fe200000e0621 */
[----:B----4-:R-:W-:Y:S07]  /*4780*/  @!P2 BRA `(.L_x_91) ;  /* 0x000000480068a947 */ /* 0x010fee0003800000 */
.L_x_153:
[----:B------:R-:W4:Y:S01]  /*4790*/  LDC.64 R14, c[0x0][0xb10] ;  /* 0x0002c400ff0e7b82 */ /* 0x000f220000000a00 */
[----:B------:R-:W-:Y:S01]  /*47a0*/  @!P4 R2UR UR8, R20 ;  /* 0x000000001408c2ca */ /* 0x000fe200000e0000 */
[----:B------:R-:W-:Y:S01]  /*47b0*/  VOTEU.ALL UP1, P4 ;  /* 0x0000000000ff7886 */ /* 0x000fe20002020000 */
[----:B------:R-:W-:Y:S01]  /*47c0*/  @!P4 R2UR UR9, R21 ;  /* 0x000000001509c2ca */ /* 0x000fe200000e0000 */
[----:B------:R-:W-:Y:S01]  /*47d0*/  UMOV UR10, 0x0 ;  /* 0x00000000000a7882 */ /* 0x000fe20000000000 */
[----:B------:R-:W-:Y:S03]  /*47e0*/  UMOV UR11, 0x10000000 ;  /* 0x10000000000b7882 */ /* 0x000fe60000000000 */
[----:B------:R-:W5:Y:S01]  /*47f0*/  LDC.64 R10, c[0x0][0xb18] ;  /* 0x0002c600ff0a7b82 */ /* 0x000f620000000a00 */
[----:B------:R-:W-:Y:S01]  /*4800*/  @!UP1 UIADD3 UR16, UPT, UPT, UR6, 0x200, URZ ;  /* 0x0000020006109890 */ /* 0x000fe2000fffe0ff */
[----:B------:R-:W-:Y:S01]  /*4810*/  @P3 SHF.R.U32.HI R28, RZ, 0x10, R25 ;  /* 0x00000010ff1c3819 */ /* 0x000fe20000011619 */
[----:B------:R-:W-:Y:S01]  /*4820*/  VOTEU.ALL UP1, P4 ;  /* 0x0000000000ff7886 */ /* 0x000fe20002020000 */
[----:B------:R-:W-:Y:S01]  /*4830*/  UMOV UR20, UR36 ;  /* 0x0000002400147c82 */ /* 0x000fe20008000000 */
[----:B------:R-:W-:Y:S03]  /*4840*/  VIADD R30, R30, 0x1 ;  /* 0x000000011e1e7836 */ /* 0x000fe60000000000 */
[----:B--2---:R-:W2:Y:S01]  /*4850*/  @!P1 LDC R0, c[0x0][0xb20] ;  /* 0x0002c800ff009b82 */ /* 0x004ea20000000800 */
[----:B------:R-:W-:Y:S01]  /*4860*/  IMAD.U32 R21, RZ, RZ, UR8 ;  /* 0x00000008ff157e24 */ /* 0x000fe2000f8e00ff */
[----:B------:R-:W-:Y:S06]  /*4870*/  UPRMT UR8, UR37, 0x654, UR17 ;  /* 0x0000065425087896 */ /* 0x000fec0008000011 */
[----:B-1----:R-:W1:Y:S01]  /*4880*/  @!P1 LDC R3, c[0x0][0xb0c] ;  /* 0x0002c300ff039b82 */ /* 0x002e620000000800 */
[----:B------:R-:W-:Y:S01]  /*4890*/  IMAD.U32 R20, RZ, RZ, UR9 ;  /* 0x00000009ff147e24 */ /* 0x000fe2000f8e00ff */
[----:B------:R-:W-:Y:S04]  /*48a0*/  @!P4 R2UR UR15, R21 ;  /* 0x00000000150fc2ca */ /* 0x000fe800000e0000 */
[----:B------:R-:W-:Y:S01]  /*48b0*/  @!P4 R2UR UR14, R20 ;  /* 0x00000000140ec2ca */ /* 0x000fe200000e0000 */
[----:B------:R-:W-:Y:S11]  /*48c0*/  @!P4 IMAD.MOV.U32 R20, RZ, RZ, 0x2000 ;  /* 0x00002000ff14c424 */ /* 0x000ff600078e00ff */
[----:B------:R-:W-:Y:S01]  /*48d0*/  @!UPT UIADD3 URZ, UPT, UPT, URZ, URZ, URZ ;  /* 0x000000fffffff290 */ /* 0x000fe2000fffe0ff */
[----:B------:R1:W-:Y:S01]  /*48e0*/  @!UP1 UTMALDG.3D [UR16], [UR14], desc[UR10] ;  /* 0x00000a100e0095b4 */ /* 0x0003e20008011000 */
[----:B------:R1:W-:Y:S02]  /*48f0*/  @!P4 SYNCS.ARRIVE.TRANS64.RED.A0TR RZ, [UR6+0x30], R20 ;  /* 0x00003014ffffc9a7 */ /* 0x0003e40008300406 */
[----:B-1----:R-:W-:Y:S01]  /*4900*/  @!P1 ISETP.NE.AND P2, PT, R3, 0x1, PT ;  /* 0x000000010300980c */ /* 0x002fe20003f45270 */
[C---:B----4-:R-:W-:Y:S01]  /*4910*/  @!P1 IMAD.HI.U32 R14, R13.reuse, R14, RZ ;  /* 0x0000000e0d0e9227 */ /* 0x050fe200078e00ff */
[----:B-----5:R-:W-:Y:S03]  /*4920*/  @!P1 ISETP.NE.AND P0, PT, R10, 0x1, PT ;  /* 0x000000010a00980c */ /* 0x020fe60003f05270 */
[C---:B------:R-:W-:Y:S01]  /*4930*/  @!P1 IMAD.HI.U32 R11, R8.reuse, R11, RZ ;  /* 0x0000000b080b9227 */ /* 0x040fe200078e00ff */
[----:B------:R-:W-:Y:S04]  /*4940*/  @!P1 SHF.R.U32.HI R14, RZ, R15, R14 ;  /* 0x0000000fff0e9219 */ /* 0x000fe8000001160e */
[----:B--2---:R-:W-:Y:S01]  /*4950*/  @!P1 SHF.R.U32.HI R9, RZ, R0, R11 ;  /* 0x00000000ff099219 */ /* 0x004fe2000001160b */
[----:B------:R-:W-:Y:S01]  /*4960*/  SYNCS.ARRIVE.TRANS64.RED.A1T0 RZ, [UR8], RZ ;  /* 0x000000ffffff79a7 */ /* 0x000fe20008100408 */
[----:B------:R-:W-:Y:S02]  /*4970*/  @!P1 SEL R14, R13, R14, !P2 ;  /* 0x0000000e0d0e9207 */ /* 0x000fe40005000000 */
[----:B------:R-:W-:Y:S01]  /*4980*/  @!P1 SEL R9, R8, R9, !P0 ;  /* 0x0000000908099207 */ /* 0x000fe20004000000 */
[----:B------:R-:W1:Y:S04]  /*4990*/  SYNCS.PHASECHK.TRANS64.TRYWAIT P5, [UR6+0x48], R12 ;  /* 0x0000480cff0075a7 */ /* 0x000e6800080a1106 */
[----:B------:R-:W-:Y:S02]  /*49a0*/  @!P1 IMAD.IADD R0, R9, 0x1, -R14 ;  /* 0x0000000109009824 */ /* 0x000fe400078e0a0e */
[----:B------:R-:W-:Y:S02]  /*49b0*/  @!P1 IMAD.IADD R9, R14, 0x1, -R9 ;  /* 0x000000010e099824 */ /* 0x000fe400078e0a09 */
[----:B------:R-:W-:Y:S02]  /*49c0*/  @!P1 IMAD R13, R0, R3, R13 ;  /* 0x00000003000d9224 */ /* 0x000fe400078e020d */
[----:B------:R-:W-:Y:S01]  /*49d0*/  @!P1 IMAD R8, R9, R10, R8 ;  /* 0x0000000a09089224 */ /* 0x000fe200078e0208 */
[----:B-1----:R-:W-:Y:S06]  /*49e0*/  @!P5 BRA `(.L_x_92) ;  /* 0x0000004400e8d947 */ /* 0x002fec0003800000 */
.L_x_155:
[----:B-1----:R-:W-:Y:S01]  /*49f0*/  @!P4 IADD3 R3, P0, PT, R32, 0x580, RZ ;  /* 0x000005802003c810 */ /* 0x002fe20007f1e0ff */
[----:B------:R-:W-:Y:S01]  /*4a00*/  VOTEU.ALL UP1, P4 ;  /* 0x0000000000ff7886 */ /* 0x000fe20002020000 */
[----:B------:R-:W-:Y:S01]  /*4a10*/  UMOV UR20, 0x0 ;  /* 0x0000000000147882 */ /* 0x000fe20000000000 */
[----:B------:R-:W-:Y:S01]  /*4a20*/  UMOV UR21, 0x10000000 ;  /* 0x1000000000157882 */ /* 0x000fe20000000000 */
[----:B------:R-:W-:Y:S01]  /*4a30*/  @!P4 R2UR UR9, R3 ;  /* 0x000000000309c2ca */ /* 0x000fe200000e0000 */
[----:B------:R-:W-:Y:S01]  /*4a40*/  @!P4 IMAD.X R0, RZ, RZ, R33, P0 ;  /* 0x000000ffff00c224 */ /* 0x000fe200000e0621 */
[----:B------:R-:W-:Y:S01]  /*4a50*/  @!UP1 UIADD3 UR10, UPT, UPT, UR18, 0x40, URZ ;  /* 0x00000040120a9890 */ /* 0x000fe2000fffe0ff */
[----:B------:R-:W-:Y:S01]  /*4a60*/  ISETP.NE.AND P0, PT, R30, 0x2, PT ;  /* 0x000000021e00780c */ /* 0x000fe20003f05270 */
[----:B------:R-:W-:Y:S01]  /*4a70*/  UMOV UR11, UR19 ;  /* 0x00000013000b7c82 */ /* 0x000fe20008000000 */
[----:B------:R-:W-:Y:S01]  /*4a80*/  UMOV UR12, UR36 ;  /* 0x00000024000c7c82 */ /* 0x000fe20008000000 */
[----:B------:R-:W-:Y:S01]  /*4a90*/  @!P4 R2UR UR8, R0 ;  /* 0x000000000008c2ca */ /* 0x000fe200000e0000 */
[----:B------:R-:W-:Y:S01]  /*4aa0*/  IMAD.IADD R20, R8, 0x1, R152 ;  /* 0x0000000108147824 */ /* 0x000fe200078e0298 */
[----:B------:R-:W-:Y:S01]  /*4ab0*/  @P3 R2UR UR36, R28 ;  /* 0x000000001c2432ca */ /* 0x000fe200000e0000 */
[----:B------:R-:W-:Y:S01]  /*4ac0*/  IMAD.IADD R21, R13, 0x1, R154 ;  /* 0x000000010d157824 */ /* 0x000fe200078e029a */
[----:B------:R-:W-:Y:S02]  /*4ad0*/  SEL R0, RZ, 0x1, P0 ;  /* 0x00000001ff007807 */ /* 0x000fe40000000000 */
[----:B------:R-:W-:Y:S01]  /*4ae0*/  LOP3.LUT R31, R31, 0x1, RZ, 0x3c, !PT ;  /* 0x000000011f1f7812 */ /* 0x000fe200078e3cff */
[----:B------:R-:W-:Y:S01]  /*4af0*/  IMAD.U32 R10, RZ, RZ, UR9 ;  /* 0x00000009ff0a7e24 */ /* 0x000fe2000f8e00ff */
[----:B------:R-:W-:Y:S01]  /*4b00*/  @!UP1 UIADD3 UR9, UPT, UPT, UR6, 0x38, URZ ;  /* 0x0000003806099890 */ /* 0x000fe2000fffe0ff */
[----:B------:R-:W-:Y:S02]  /*4b10*/  LOP3.LUT R29, R29, R0, RZ, 0x3c, !PT ;  /* 0x000000001d1d7212 */ /* 0x000fe400078e3cff */
[----:B------:R-:W-:Y:S02]  /*4b20*/  SEL R30, R30, RZ, P0 ;  /* 0x000000ff1e1e7207 */ /* 0x000fe40000000000 */
[----:B------:R-:W-:Y:S01]  /*4b30*/  IMAD.U32 R11, RZ, RZ, UR8 ;  /* 0x00000008ff0b7e24 */ /* 0x000fe2000f8e00ff */
[----:B------:R-:W-:Y:S01]  /*4b40*/  @!P4 R2UR UR14, R10 ;  /* 0x000000000a0ec2ca */ /* 0x000fe200000e0000 */
[----:B------:R-:W-:Y:S01]  /*4b50*/  @!UP1 UIADD3 UR8, UPT, UPT, UR6, 0x2200, URZ ;  /* 0x0000220006089890 */ /* 0x000fe2000fffe0ff */
[----:B------:R-:W-:Y:S02]  /*4b60*/  VOTEU.ALL UP1, P4 ;  /* 0x0000000000ff7886 */ /* 0x000fe40002020000 */
[----:B------:R-:W-:Y:S11]  /*4b70*/  @!P4 R2UR UR15, R11 ;  /* 0x000000000b0fc2ca */ /* 0x000ff600000e0000 */
[----:B------:R-:W-:Y:S02]  /*4b80*/  @!UPT UIADD3 URZ, UPT, UPT, URZ, URZ, URZ ;  /* 0x000000fffffff290 */ /* 0x000fe4000fffe0ff */
[----:B------:R2:W-:Y:S01]  /*4b90*/  @!UP1 UTMALDG.3D [UR8], [UR14], desc[UR20] ;  /* 0x000014080e0095b4 */ /* 0x0005e20008011000 */
[----:B------:R2:W-:Y:S01]  /*4ba0*/  @!P4 SYNCS.ARRIVE.TRANS64.RED.A0TR RZ, [UR6+0x38], R23 ;  /* 0x00003817ffffc9a7 */ /* 0x0005e20008300406 */
[----:B------:R-:W-:Y:S01]  /*4bb0*/  UPLOP3.LUT UP1, UPT, UPT, UPT, UPT, 0x80, 0x8 ;  /* 0x000000000008789c */ /* 0x000fe20003f2f070 */
[----:B------:R-:W-:Y:S01]  /*4bc0*/  SYNCS.ARRIVE.TRANS64.RED.A1T0 RZ, [UR13], RZ ;  /* 0x000000ffffff79a7 */ /* 0x000fe2000810040d */
[----:B------:R-:W-:Y:S09]  /*4bd0*/  @P3 BRA `(.L_x_93) ;  /* 0xfffffff400503947 */ /* 0x000ff2000383ffff */
[----:B------:R-:W-:-:S04]  /*4be0*/  SHF.L.U32 R3, R31, 0x1f, RZ ;  /* 0x0000001f1f037819 */ /* 0x000fc800000006ff */
[----:B------:R-:W1:Y:S02]  /*4bf0*/  SYNCS.PHASECHK.TRANS64.TRYWAIT P0, [UR6+0x40], R3 ;  /* 0x00004003ff0075a7 */ /* 0x000e640008001106 */
[----:B-1----:R-:W-:Y:S05]  /*4c00*/  @!P0 BRA `(.L_x_94) ;  /* 0x0000004400788947 */ /* 0x002fea0003800000 */
.L_x_157:
[----:B-1----:R-:W-:-:S07]  /*4c10*/  MOV R0, UR6 ;  /* 0x0000000600007c02 */ /* 0x002fce0008000f00 */
.L_x_95:
[----:B-1----:R-:W-:-:S04]  /*4c20*/  SHF.L.U32 R3, R31, 0x1f, RZ ;  /* 0x0000001f1f037819 */ /* 0x002fc800000006ff */
[----:B------:R1:W4:Y:S03]  /*4c30*/  SYNCS.PHASECHK.TRANS64.TRYWAIT P0, [R0+URZ+0x48], R3 ;  /* 0x00004803000075a7 */ /* 0x00032600080011ff */
[----:B----4-:R-:W-:Y:S05]  /*4c40*/  @!P0 NANOSLEEP.SYNCS 0x989680 ;  /* 0x009896800000895d */ /* 0x010fea0003900000 */
[----:B------:R-:W4:Y:S02]  /*4c50*/  @!P0 SYNCS.PHASECHK.TRANS64 P0, [R0+URZ+0x48], R3 ;  /* 0x00004803000085a7 */ /* 0x000f2400080010ff */
[----:B--2-4-:R-:W-:Y:S05]  /*4c60*/  @P0 EXIT ;  /* 0x000000000000094d */ /* 0x014fea0003800000 */
[----:B------:R-:W-:Y:S05]  /*4c70*/  BRA `(.L_x_95) ;  /* 0xfffffffc00e87947 */ /* 0x000fea000383ffff */
.L_x_84:
[----:B------:R-:W-:-:S06]  /*4c80*/  UISETP.GE.AND UP1, UPT, UR10, 0x4, UPT ;  /* 0x000000040a00788c */ /* 0x000fcc000bf26270 */
[----:B------:R-:W-:-:S13]  /*4c90*/  PLOP3.LUT P0, PT, PT, PT, UP1, 0x80, 0x8 ;  /* 0x000000000008781c */ /* 0x000fda0003f0f018 */
[----:B------:R-:W-:Y:S05]  /*4ca0*/  @!P0 EXIT ;  /* 0x000000000000894d */ /* 0x000fea0003800000 */
[----:B------:R-:W-:Y:S01]  /*4cb0*/  BAR.SYNC.DEFER_BLOCKING 0x6, 0xa0 ;  /* 0x0182800000007b1d */ /* 0x000fe20000010000 */
[C---:B------:R-:W-:Y:S01]  /*4cc0*/  IMAD.U32 R79, R169.reuse, 0x10000, RZ ;  /* 0x00010000a94f7824 */ /* 0x040fe200078e00ff */
[C---:B------:R-:W-:Y:S01]  /*4cd0*/  R2P PR, R169.reuse, 0x6 ;  /* 0x00000006a9007804 */ /* 0x040fe20000000000 */
[----:B------:R-:W-:Y:S01]  /*4ce0*/  IMAD.SHL.U32 R2, R169, 0x40, RZ ;  /* 0x00000040a9027824 */ /* 0x000fe200078e00ff */
[----:B------:R-:W-:Y:S01]  /*4cf0*/  CS2R R162, SRZ ;  /* 0x0000000000a27805 */ /* 0x000fe2000001ff00 */
[----:B------:R-:W-:Y:S01]  /*4d00*/  IMAD.MOV.U32 R166, RZ, RZ, 0x20 ;  /* 0x00000020ffa67424 */ /* 0x000fe200078e00ff */
[----:B------:R-:W-:Y:S02]  /*4d10*/  UMOV UR49, 0x400 ;  /* 0x0000040000317882 */ /* 0x000fe40000000000 */
[----:B------:R-:W1:Y:S01]  /*4d20*/  LDC R159, c[0x0][0x370] ;  /* 0x0000dc00ff9f7b82 */ /* 0x000e620000000800 */
[----:B------:R-:W-:Y:S01]  /*4d30*/  ULEA UR49, UR37, UR49, 0x18 ;  /* 0x0000003125317291 */ /* 0x000fe2000f8ec0ff */
[----:B------:R-:W-:Y:S01]  /*4d40*/  LOP3.LUT R79, R79, 0x600000, RZ, 0xc0, !PT ;  /* 0x006000004f4f7812 */ /* 0x000fe200078ec0ff */
[----:B------:R-:W-:Y:S01]  /*4d50*/  IMAD.SHL.U32 R155, R169, 0x8, RZ ;  /* 0x00000008a99b7824 */ /* 0x000fe200078e00ff */
[----:B------:R-:W-:Y:S01]  /*4d60*/  LOP3.LUT R4, R2, 0x180, RZ, 0xc0, !PT ;  /* 0x0000018002047812 */ /* 0x000fe200078ec0ff */
[----:B------:R-:W-:Y:S01]  /*4d70*/  IMAD.MOV.U32 R167, RZ, RZ, 0x10 ;  /* 0x00000010ffa77424 */ /* 0x000fe200078e00ff */
[----:B------:R-:W-:Y:S01]  /*4d80*/  SEL R166, R166, 0xffffffe0, !P2 ;  /* 0xffffffe0a6a67807 */ /* 0x000fe20005000000 */
[----:B------:R-:W-:Y:S01]  /*4d90*/  UIADD3 UR4, UPT, UPT, UR49, 0x4200, URZ ;  /* 0x0000420031047890 */ /* 0x000fe2000fffe0ff */
[----:B------:R-:W2:Y:S01]  /*4da0*/  LDC R74, c[0x0][0xb0c] ;  /* 0x0002c300ff4a7b82 */ /* 0x000ea20000000800 */
[----:B------:R-:W-:Y:S01]  /*4db0*/  LOP3.LUT R155, R4, 0x30, R155, 0xf8, !PT ;  /* 0x00000030049b7812 */ /* 0x000fe200078ef89b */
[----:B------:R-:W-:Y:S01]  /*4dc0*/  IMAD.MOV.U32 R76, RZ, RZ, RZ ;  /* 0x000000ffff4c7224 */ /* 0x000fe200078e00ff */
[----:B------:R-:W-:Y:S01]  /*4dd0*/  SEL R167, R167, 0xfffffff0, !P1 ;  /* 0xfffffff0a7a77807 */ /* 0x000fe20004800000 */
[----:B------:R-:W-:Y:S01]  /*4de0*/  IMAD.MOV.U32 R164, RZ, RZ, RZ ;  /* 0x000000ffffa47224 */ /* 0x000fe200078e00ff */
[----:B------:R-:W-:Y:S01]  /*4df0*/  LOP3.LUT R155, R155, 0x1e40, R2, 0xf8, !PT ;  /* 0x00001e409b9b7812 */ /* 0x000fe200078ef802 */
[----:B------:R-:W-:Y:S01]  /*4e00*/  IMAD.MOV.U32 R172, RZ, RZ, RZ ;  /* 0x000000ffffac7224 */ /* 0x000fe200078e00ff */
[----:B------:R-:W-:Y:S01]  /*4e10*/  LOP3.LUT R169, R169, 0x60, RZ, 0xc0, !PT ;  /* 0x00000060a9a97812 */ /* 0x000fe200078ec0ff */
[----:B------:R-:W3:Y:S01]  /*4e20*/  LDC R157, c[0x0][0xb20] ;  /* 0x0002c800ff9d7b82 */ /* 0x000ee20000000800 */
[----:B------:R-:W4:Y:S01]  /*4e30*/  LDS R0, [UR49+0x110] ;  /* 0x00011031ff007984 */ /* 0x000f220008000800 */
[----:B------:R-:W-:Y:S01]  /*4e40*/  IMAD.MOV.U32 R161, RZ, RZ, RZ ;  /* 0x000000ffffa17224 */ /* 0x000fe200078e00ff */
[----:B------:R-:W1:Y:S01]  /*4e50*/  LDCU.64 UR52, c[0x0][0x348] ;  /* 0x00006900ff3477ac */ /* 0x000e620008000a00 */
[----:B------:R-:W-:Y:S01]  /*4e60*/  IMAD.U32 R168, RZ, RZ, UR4 ;  /* 0x00000004ffa87e24 */ /* 0x000fe2000f8e00ff */
[----:B------:R-:W1:Y:S03]  /*4e70*/  LDCU.64 UR38, c[0x0][0x888] ;  /* 0x00011100ff2677ac */ /* 0x000e660008000a00 */
[----:B------:R-:W1:Y:S01]  /*4e80*/  LDC R73, c[0x0][0xb30] ;  /* 0x0002cc00ff497b82 */ /* 0x000e620000000800 */
[----:B------:R-:W1:Y:S01]  /*4e90*/  LDCU.64 UR44, c[0x0][0x890] ;  /* 0x00011200ff2c77ac */ /* 0x000e620008000a00 */
[----:B------:R-:W-:-:S06]  /*4ea0*/  UIADD3 UR48, UPT, UPT, UR49, 0x200, URZ ;  /* 0x0000020031307890 */ /* 0x000fcc000fffe0ff */
[----:B------:R-:W1:Y:S08]  /*4eb0*/  LDC.64 R150, c[0x0][0xb10] ;  /* 0x0002c400ff967b82 */ /* 0x000e700000000a00 */
[----:B------:R-:W1:Y:S08]  /*4ec0*/  LDC.64 R70, c[0x0][0xb18] ;  /* 0x0002c600ff467b82 */ /* 0x000e700000000a00 */
[----:B------:R-:W1:Y:S08]  /*4ed0*/  LDC.64 R68, c[0x0][0xb28] ;  /* 0x0002ca00ff447b82 */ /* 0x000e700000000a00 */
[----:B------:R-:W1:Y:S01]  /*4ee0*/  LDC.64 R148, c[0x0][0x8b0] ;  /* 0x00022c00ff947b82 */ /* 0x000e620000000a00 */
[----:B----4-:R-:W-:Y:S01]  /*4ef0*/  IMAD.IADD R79, R0, 0x1, R79 ;  /* 0x00000001004f7824 */ /* 0x010fe200078e024f */
[----:B------:R-:W-:-:S04]  /*4f00*/  SHF.R.S32.HI R0, RZ, 0x4, R166 ;  /* 0x00000004ff007819 */ /* 0x000fc800000114a6 */
[----:B------:R-:W-:Y:S02]  /*4f10*/  LEA.HI.SX32 R165, R167, R0, 0x1c ;  /* 0x00000000a7a57211 */ /* 0x000fe400078fe2ff */
[----:B------:R-:W4:Y:S08]  /*4f20*/  LDC.64 R146, c[0x0][0x8a8] ;  /* 0x00022a00ff927b82 */ /* 0x000f300000000a00 */
[----:B--23--:R-:W1:Y:S02]  /*4f30*/  LDC R158, c[0x0][0x374] ;  /* 0x0000dd00ff9e7b82 */ /* 0x00ce640000000800 */
.L_x_121:
[C---:B------:R-:W-:Y:S02]  /*4f40*/  LEA R0, R172.reuse, UR49, 0x3 ;  /* 0x00000031ac007c11 */ /* 0x040fe4000f8e18ff */
[----:B------:R-:W-:Y:S02]  /*4f50*/  SHF.L.U32 R3, R163, 0x1f, RZ ;  /* 0x0000001fa3037819 */ /* 0x000fe400000006ff */
[----:B-1----:R-:W-:Y:S02]  /*4f60*/  LEA R16, R172, UR49, 0x4 ;  /* 0x00000031ac107c11 */ /* 0x002fe4000f8e20ff */
[----:B------:R-:W2:Y:S02]  /*4f70*/  SYNCS.PHASECHK.TRANS64.TRYWAIT P0, [R0+URZ+0x60], R3 ;  /* 0x00006003000075a7 */ /* 0x000ea400080011ff */
[----:B--2---:R-:W-:Y:S05]  /*4f80*/  @!P0 BRA `(.L_x_96) ;  /* 0x0000004000b08947 */ /* 0x004fea0003800000 */
.L_x_158:
[----:B------:R-:W3:Y:S01]  /*4f90*/  LDC.64 R12, c[0x0][0xb10] ;  /* 0x0002c400ff0c7b82 */ /* 0x000ee20000000a00 */
[----:B------:R-:W4:Y:S01]  /*4fa0*/  LDS.128 R16, [R16+0xf0] ;  /* 0x0000f00010107984 */ /* 0x000f220000000c00 */
[----:B-1----:R-:W-:Y:S01]  /*4fb0*/  ISETP.NE.AND P1, PT, R73, 0x1, PT ;  /* 0x000000014900780c */ /* 0x002fe20003f25270 */
[----:B--2---:R-:W-:Y:S01]  /*4fc0*/  VIADD R0, R0, 0x70 ;  /* 0x0000007000007836 */ /* 0x004fe20000000000 */
[----:B------:R-:W-:Y:S04]  /*4fd0*/  ISETP.GE.AND P0, PT, R72, 0x1, PT ;  /* 0x000000014800780c */ /* 0x000fe80003f06270 */
[----:B------:R-:W1:Y:S01]  /*4fe0*/  LDC.64 R10, c[0x0][0xb18] ;  /* 0x0002c600ff0a7b82 */ /* 0x000e620000000a00 */
[----:B------:R-:W-:Y:S01]  /*4ff0*/  PRMT R0, RZ, 0x654, R0 ;  /* 0x00000654ff007816 */ /* 0x000fe20000000000 */
[----:B------:R-:W-:Y:S01]  /*5000*/  @!PT LDS RZ, [RZ] ;  /* 0x00000000fffff984 */ /* 0x000fe20000000800 */
[----:B------:R-:W-:Y:S01]  /*5010*/  @!PT LDS RZ, [RZ] ;  /* 0x00000000fffff984 */ /* 0x000fe20000000800 */
[----:B------:R-:W-:Y:S01]  /*5020*/  @!PT LDS RZ, [RZ] ;  /* 0x00000000fffff984 */ /* 0x000fe20000000800 */
[----:B------:R-:W-:Y:S01]  /*5030*/  @!PT LDS RZ, [RZ] ;  /* 0x00000000fffff984 */ /* 0x000fe20000000800 */
[----:B------:R2:W-:Y:S06]  /*5040*/  MEMBAR.ALL.CTA ;  /* 0x0000000000007992 */ /* 0x0005ec0000008000 */
[----:B--2---:R-:W2:Y:S01]  /*5050*/  FENCE.VIEW.ASYNC.S ;  /* 0x00000000000073c6 */ /* 0x004ea20000000000 */
[----:B------:R-:W1:Y:S08]  /*5060*/  @!P1 LDC R14, c[0x0][0xb20] ;  /* 0x0002c800ff0e9b82 */ /* 0x000e700000000800 */
[----:B------:R-:W1:Y:S01]  /*5070*/  @!P1 LDC R9, c[0x0][0xb0c] ;  /* 0x0002c300ff099b82 */ /* 0x000e620000000800 */
[----:B--2---:R2:W-:Y:S01]  /*5080*/  SYNCS.ARRIVE.TRANS64.RED.A1T0 RZ, [R0+URZ], RZ ;  /* 0x000000ff00ff79a7 */ /* 0x0045e200081004ff */
[----:B----4-:R-:W-:Y:S04]  /*5090*/  LOP3.LUT P4, RZ, R18, 0x1, RZ, 0xc0, !PT ;  /* 0x0000000112ff7812 */ /* 0x010fe8000788c0ff */
[----:B------:R-:W-:Y:S09]  /*50a0*/  P2R R170, PR, RZ, 0x10 ;  /* 0x00000010ffaa7803 */ /* 0x000ff20000000000 */
[----:B------:R-:W-:Y:S02]  /*50b0*/  @P4 MOV R77, R16 ;  /* 0x00000010004d4202 */ /* 0x000fe40000000f00 */
[----:B------:R-:W-:Y:S01]  /*50c0*/  @P4 LOP3.LUT R75, R17, 0xffff, RZ, 0xc0, !PT ;  /* 0x0000ffff114b4812 */ /* 0x000fe200078ec0ff */
[----:B--23--:R-:W-:Y:S06]  /*50d0*/  @!P0 BRA `(.L_x_97) ;  /* 0x0000000000a48947 */ /* 0x00cfec0003800000 */
[----:B------:R-:W-:Y:S01]  /*50e0*/  IMAD.HI.U32 R24, R158, R71, RZ ;  /* 0x000000479e187227 */ /* 0x000fe200078e00ff */
[----:B------:R-:W-:Y:S02]  /*50f0*/  ISETP.NE.AND P0, PT, R70, 0x1, PT ;  /* 0x000000014600780c */ /* 0x000fe40003f05270 */
[----:B------:R-:W-:Y:S01]  /*5100*/  ISETP.NE.AND P2, PT, R72, 0x1, PT ;  /* 0x000000014800780c */ /* 0x000fe20003f45270 */
[-C--:B------:R-:W-:Y:S01]  /*5110*/  IMAD.HI.U32 R22, R159, R150.reuse, RZ ;  /* 0x000000969f167227 */ /* 0x080fe200078e00ff */
[----:B------:R-:W-:Y:S02]  /*5120*/  SHF.R.U32.HI R23, RZ, R157, R24 ;  /* 0x0000009dff177219 */ /* 0x000fe40000011618 */
[----:B------:R-:W-:Y:S01]  /*5130*/  ISETP.NE.AND P3, PT, R74, 0x1, PT ;  /* 0x000000014a00780c */ /* 0x000fe20003f65270 */
[----:B------:R-:W-:Y:S01]  /*5140*/  IMAD.HI.U32 R28, R75, R71, RZ ;  /* 0x000000474b1c7227 */ /* 0x000fe200078e00ff */
[----:B------:R-:W-:Y:S02]  /*5150*/  SHF.R.U32.HI R22, RZ, R151, R22 ;  /* 0x00000097ff167219 */ /* 0x000fe40000011616 */
[----:B------:R-:W-:Y:S01]  /*5160*/  SEL R3, R158, R23, !P0 ;  /* 0x000000179e037207 */ /* 0x000fe20004000000 */
[----:B------:R-:W-:Y:S01]  /*5170*/  IMAD.HI.U32 R26, R77, R150, RZ ;  /* 0x000000964d1a7227 */ /* 0x000fe200078e00ff */
[----:B------:R-:W-:Y:S03]  /*5180*/  SEL R7, R159, R22, !P3 ;  /* 0x000000169f077207 */ /* 0x000fe60005800000 */
[-C--:B------:R-:W-:Y:S01]  /*5190*/  IMAD.HI.U32 R22, R3, R68.reuse, RZ ;  /* 0x0000004403167227 */ /* 0x080fe200078e00ff */
[----:B------:R-:W-:Y:S03]  /*51a0*/  SHF.R.U32.HI R26, RZ, R151, R26 ;  /* 0x00000097ff1a7219 */ /* 0x000fe6000001161a */
[----:B------:R-:W-:Y:S01]  /*51b0*/  IMAD.HI.U32 R24, R7, R68, RZ ;  /* 0x0000004407187227 */ /* 0x000fe200078e00ff */
[----:B------:R-:W-:Y:S02]  /*51c0*/  @P2 SHF.R.U32.HI R3, RZ, R69, R22 ;  /* 0x00000045ff032219 */ /* 0x000fe40000011616 */
[----:B------:R-:W-:Y:S02]  /*51d0*/  SHF.R.U32.HI R22, RZ, R157, R28 ;  /* 0x0000009dff167219 */ /* 0x000fe4000001161c */
[----:B------:R-:W-:Y:S01]  /*51e0*/  @P2 SHF.R.U32.HI R7, RZ, R69, R24 ;  /* 0x00000045ff072219 */ /* 0x000fe20000011618 */
[C---:B------:R-:W-:Y:S01]  /*51f0*/  IMAD R2, R72.reuse, R3, RZ ;  /* 0x0000000348027224 */ /* 0x040fe200078e02ff */
[----:B------:R-:W-:Y:S02]  /*5200*/  SEL R5, R75, R22, !P0 ;  /* 0x000000164b057207 */ /* 0x000fe40004000000 */
[----:B------:R-:W-:Y:S01]  /*5210*/  SEL R3, R77, R26, !P3 ;  /* 0x0000001a4d037207 */ /* 0x000fe20005800000 */
[----:B------:R-:W-:Y:S01]  /*5220*/  IMAD R4, R72, R7, RZ ;  /* 0x0000000748047224 */ /* 0x000fe200078e02ff */
[C---:B------:R-:W-:Y:S01]  /*5230*/  ISETP.GE.AND P0, PT, R5.reuse, R2, PT ;  /* 0x000000020500720c */ /* 0x040fe20003f06270 */
[----:B------:R-:W-:Y:S03]  /*5240*/  IMAD.HI.U32 R6, R5, R68, RZ ;  /* 0x0000004405067227 */ /* 0x000fe600078e00ff */
[----:B------:R-:W-:Y:S01]  /*5250*/  ISETP.GE.OR P0, PT, R3, R4, P0 ;  /* 0x000000040300720c */ /* 0x000fe20000706670 */
[----:B------:R-:W-:Y:S01]  /*5260*/  IMAD.MOV R4, RZ, RZ, -R3 ;  /* 0x000000ffff047224 */ /* 0x000fe200078e0a03 */
[-C--:B------:R-:W-:Y:S03]  /*5270*/  SHF.R.U32.HI R6, RZ, R69.reuse, R6 ;  /* 0x00000045ff067219 */ /* 0x080fe60000011606 */
[----:B------:R-:W-:Y:S01]  /*5280*/  IMAD R77, R74, R4, R77 ;  /* 0x000000044a4d7224 */ /* 0x000fe200078e024d */
[----:B------:R-:W-:Y:S05]  /*5290*/  SEL R15, R5, R6, !P2 ;  /* 0x00000006050f7207 */ /* 0x000fea0005000000 */
[----:B------:R-:W-:Y:S02]  /*52a0*/  IMAD.MOV R6, RZ, RZ, -R15 ;  /* 0x000000ffff067224 */ /* 0x000fe400078e0a0f */
[C---:B------:R-:W-:Y:S04]  /*52b0*/  @!P0 IMAD.HI.U32 R2, R3.reuse, R68, RZ ;  /* 0x0000004403028227 */ /* 0x040fe800078e00ff */
[----:B------:R-:W-:Y:S01]  /*52c0*/  IMAD R6, R72, R6, R5 ;  /* 0x0000000648067224 */ /* 0x000fe200078e0205 */
[----:B------:R-:W-:Y:S04]  /*52d0*/  @!P0 SHF.R.U32.HI R2, RZ, R69, R2 ;  /* 0x00000045ff028219 */ /* 0x000fe80000011602 */
[----:B------:R-:W-:Y:S02]  /*52e0*/  @!P0 SEL R0, R3, R2, !P2 ;  /* 0x0000000203008207 */ /* 0x000fe40005000000 */
[----:B------:R-:W-:Y:S02]  /*52f0*/  IADD3 R2, PT, PT, -R5, RZ, RZ ;  /* 0x000000ff05027210 */ /* 0x000fe40007ffe1ff */
[----:B------:R-:W-:Y:S01]  /*5300*/  @!P0 IADD3 R8, PT, PT, R15, -R0, RZ ;  /* 0x800000000f088210 */ /* 0x000fe20007ffe0ff */
[----:B------:R-:W-:Y:S02]  /*5310*/  @!P0 IMAD R0, R7, R6, R0 ;  /* 0x0000000607008224 */ /* 0x000fe400078e0200 */
[----:B------:R-:W-:Y:S02]  /*5320*/  IMAD R75, R70, R2, R75 ;  /* 0x00000002464b7224 */ /* 0x000fe400078e024b */
[----:B------:R-:W-:Y:S02]  /*5330*/  @!P0 IMAD R5, R8, R72, R3 ;  /* 0x0000004808058224 */ /* 0x000fe400078e0203 */
[----:B------:R-:W-:Y:S04]  /*5340*/  @!P0 IMAD.MOV.U32 R3, RZ, RZ, R0 ;  /* 0x000000ffff038224 */ /* 0x000fe800078e0000 */
[----:B------:R-:W-:Y:S02]  /*5350*/  IMAD R77, R3, R74, R77 ;  /* 0x0000004a034d7224 */ /* 0x000fe400078e024d */
[----:B------:R-:W-:Y:S07]  /*5360*/  IMAD R75, R5, R70, R75 ;  /* 0x00000046054b7224 */ /* 0x000fee00078e024b */
.L_x_97:
[----:B-1----:R-:W-:Y:S01]  /*5370*/  @!P1 ISETP.NE.AND P0, PT, R10, 0x1, PT ;  /* 0x000000010a00980c */ /* 0x002fe20003f05270 */
[----:B------:R-:W-:Y:S01]  /*5380*/  @!P1 IMAD.HI.U32 R0, R77, R12, RZ ;  /* 0x0000000c4d009227 */ /* 0x000fe200078e00ff */
[----:B------:R-:W-:Y:S01]  /*5390*/  @!P1 ISETP.NE.AND P2, PT, R9, 0x1, PT ;  /* 0x000000010900980c */ /* 0x000fe20003f45270 */
[----:B------:R-:W-:Y:S01]  /*53a0*/  ULOP3.LUT UP0, URZ, UR48, 0x1b0, URZ, 0xc0, !UPT ;  /* 0x000001b030ff7892 */ /* 0x000fe2000f80c0ff */
[----:B------:R-:W-:Y:S01]  /*53b0*/  R2UR UR42, R21 ;  /* 0x00000000152a72ca */ /* 0x000fe200000e0000 */
[----:B------:R-:W-:Y:S01]  /*53c0*/  @!P1 IMAD.HI.U32 R3, R75, R11, RZ ;  /* 0x0000000b4b039227 */ /* 0x000fe200078e00ff */
[----:B------:R-:W-:Y:S02]  /*53d0*/  @!P1 SHF.R.U32.HI R0, RZ, R13, R0 ;  /* 0x0000000dff009219 */ /* 0x000fe40000011600 */
[----:B------:R-:W-:Y:S01]  /*53e0*/  R2UR UR41, R20 ;  /* 0x00000000142972ca */ /* 0x000fe200000e0000 */
[----:B------:R-:W-:Y:S01]  /*53f0*/  VIADD R172, R172, 0x1 ;  /* 0x00000001acac7836 */ /* 0x000fe20000000000 */
[----:B------:R-:W-:Y:S02]  /*5400*/  @!P1 SHF.R.U32.HI R2, RZ, R14, R3 ;  /* 0x0000000eff029219 */ /* 0x000fe40000011603 */
[----:B------:R-:W-:Y:S02]  /*5410*/  @!P1 SEL R3, R77, R0, !P2 ;  /* 0x000000004d039207 */ /* 0x000fe40005000000 */
[----:B------:R-:W-:Y:S02]  /*5420*/  @!P1 SEL R2, R75, R2, !P0 ;  /* 0x000000024b029207 */ /* 0x000fe40004000000 */
[----:B------:R-:W-:Y:S01]  /*5430*/  @P4 SHF.R.U32.HI R160, RZ, 0x10, R17 ;  /* 0x00000010ffa04819 */ /* 0x000fe20000011611 */
[----:B------:R-:W-:Y:S02]  /*5440*/  USHF.L.U32 UR42, UR42, 0x7, URZ ;  /* 0x000000072a2a7899 */ /* 0x000fe400080006ff */
[----:B------:R-:W-:Y:S02]  /*5450*/  @!P1 IMAD.IADD R0, R2, 0x1, -R3 ;  /* 0x0000000102009824 */ /* 0x000fe400078e0a03 */
[----:B------:R-:W-:Y:S01]  /*5460*/  @!P1 IMAD.IADD R2, R3, 0x1, -R2 ;  /* 0x0000000103029824 */ /* 0x000fe200078e0a02 */
[----:B------:R-:W-:Y:S01]  /*5470*/  USHF.L.U32 UR41, UR41, 0x7, URZ ;  /* 0x0000000729297899 */ /* 0x000fe200080006ff */
[----:B------:R-:W-:Y:S02]  /*5480*/  @!P1 IMAD R77, R0, R9, R77 ;  /* 0x00000009004d9224 */ /* 0x000fe400078e024d */
[----:B------:R-:W-:Y:S01]  /*5490*/  @!P1 IMAD R75, R2, R10, R75 ;  /* 0x0000000a024b9224 */ /* 0x000fe200078e024b */
[----:B------:R-:W-:Y:S08]  /*54a0*/  BRA.U !UP0, `(.L_x_98) ;  /* 0x0000000108407547 */ /* 0x000ff0000b800000 */
[----:B------:R-:W1:Y:S01]  /*54b0*/  LDCU.64 UR8, c[0x4][0x80] ;  /* 0x01001000ff0877ac */ /* 0x000e620008000a00 */
[----:B------:R-:W-:Y:S01]  /*54c0*/  MOV R3, 0x0 ;  /* 0x0000000000037802 */ /* 0x000fe20000000f00 */
[----:B------:R-:W-:Y:S02]  /*54d0*/  HFMA2 R12, -RZ, RZ, 0, 5.9604644775390625e-08 ;  /* 0x00000001ff0c7431 */ /* 0x000fe400000001ff */
[----:B------:R-:W-:Y:S02]  /*54e0*/  IMAD.MOV.U32 R8, RZ, RZ, 0x70 ;  /* 0x00000070ff087424 */ /* 0x000fe400078e00ff */
[----:B------:R-:W-:Y:S01]  /*54f0*/  IMAD.MOV.U32 R13, RZ, RZ, RZ ;  /* 0x000000ffff0d7224 */ /* 0x000fe200078e00ff */
[----:B------:R-:W2:Y:S01]  /*5500*/  LDCU.64 UR6, c[0x4][0x88] ;  /* 0x01001100ff0677ac */ /* 0x000ea20008000a00 */
[----:B------:R-:W3:Y:S01]  /*5510*/  LDC.64 R2, c[0x4][R3] ;  /* 0x0100000003027b82 */ /* 0x000ee20000000a00 */
[----:B------:R-:W4:Y:S01]  /*5520*/  LDCU.64 UR4, c[0x4][0x8] ;  /* 0x01000100ff0477ac */ /* 0x000f220008000a00 */
[----:B-1----:R-:W-:Y:S01]  /*5530*/  MOV R5, UR9 ;  /* 0x0000000900057c02 */ /* 0x002fe20008000f00 */
[----:B------:R-:W-:Y:S01]  /*5540*/  IMAD.U32 R4, RZ, RZ, UR8 ;  /* 0x00000008ff047e24 */ /* 0x000fe2000f8e00ff */
[----:B--2---:R-:W-:Y:S01]  /*5550*/  MOV R7, UR7 ;  /* 0x0000000700077c02 */ /* 0x004fe20008000f00 */
[----:B------:R-:W-:Y:S01]  /*5560*/  IMAD.U32 R6, RZ, RZ, UR6 ;  /* 0x00000006ff067e24 */ /* 0x000fe2000f8e00ff */
[----:B----4-:R-:W-:Y:S01]  /*5570*/  MOV R11, UR5 ;  /* 0x00000005000b7c02 */ /* 0x010fe20008000f00 */
[----:B------:R-:W-:Y:S02]  /*5580*/  IMAD.U32 R10, RZ, RZ, UR4 ;  /* 0x00000004ff0a7e24 */ /* 0x000fe4000f8e00ff */
[----:B------:R-:W-:Y:S07]  /*5590*/  LEPC R20, `(.L_x_98) ;  /* 0x000000001014794e */ /* 0x000fee0000000000 */
[----:B---3-5:R-:W-:Y:S05]  /*55a0*/  CALL.ABS.NOINC R2 ;  /* 0x0000000002007343 */ /* 0x028fea0003c00000 */
.L_x_98:
[----:B------:R-:W-:Y:S01]  /*55b0*/  LOP3.LUT P0, RZ, R168, 0x1b0, RZ, 0xc0, !PT ;  /* 0x000001b0a8ff7812 */ /* 0x000fe2000780c0ff */
[----:B------:R-:W-:Y:S11]  /*55c0*/  BSSY.RECONVERGENT B6, `(.L_x_99) ;  /* 0x0000013000067945 */ /* 0x000ff60003800200 */
[----:B------:R-:W-:Y:S01]  /*55d0*/  @!UPT UIADD3 URZ, UPT, UPT, URZ, URZ, URZ ;  /* 0x000000fffffff290 */ /* 0x000fe2000fffe0ff */
[----:B------:R-:W-:Y:S05]  /*55e0*/  @!P0 BRA `(.L_x_100) ;  /* 0x0000000000408947 */ /* 0x000fea0003800000 */
        /* <DEDUP_REMOVED lines=16> */
.L_x_100:
[----:B------:R-:W-:Y:S05]  /*56f0*/  BSYNC.RECONVERGENT B6 ;  /* 0x0000000000067941 */ /* 0x000fea0003800200 */
.L_x_99:
[----:B------:R-:W-:Y:S01]  /*5700*/  ISETP.NE.U32.AND P4, PT, R148, RZ, PT ;  /* 0x000000ff9400720c */ /* 0x000fe20003f85070 */
[----:B------:R-:W-:Y:S01]  /*5710*/  UISETP.NE.AND UP2, UPT, UR50, URZ, UPT ;  /* 0x000000ff3200728c */ /* 0x000fe2000bf45270 */
[----:B------:R-:W-:Y:S01]  /*5720*/  ISETP.NE.U32.AND P2, PT, RZ, UR38, PT ;  /* 0x00000026ff007c0c */ /* 0x000fe2000bf45070 */
[----:B------:R-:W-:Y:S01]  /*5730*/  UISETP.NE.U32.AND UP1, UPT, UR44, URZ, UPT ;  /* 0x000000ff2c00728c */ /* 0x000fe2000bf25070 */
[----:B------:R-:W-:Y:S01]  /*5740*/  ISETP.NE.AND.EX P4, PT, R149, RZ, PT, P4 ;  /* 0x000000ff9500720c */ /* 0x000fe20003f85340 */
[----:B------:R-:W-:Y:S01]  /*5750*/  UPLOP3.LUT UP0, UPT, UPT, UPT, UPT, 0x40, 0x4 ;  /* 0x000000000004789c */ /* 0x000fe20003f0e870 */
[----:B------:R-:W-:Y:S01]  /*5760*/  ISETP.NE.AND.EX P2, PT, RZ, UR39, PT, P2 ;  /* 0x00000027ff007c0c */ /* 0x000fe2000bf45320 */
[----:B------:R-:W-:Y:S01]  /*5770*/  UISETP.NE.AND.EX UP1, UPT, UR45, URZ, UPT, UP1 ;  /* 0x000000ff2d00728c */ /* 0x000fe2000bf25310 */
[----:B------:R-:W-:Y:S04]  /*5780*/  PLOP3.LUT P1, PT, PT, PT, UP2, 0x80, 0x8 ;  /* 0x000000000008781c */ /* 0x000fe80003f2f028 */
[----:B------:R-:W-:Y:S06]  /*5790*/  @UP2 UPLOP3.LUT UP0, UPT, UPT, UPT, UP1, 0x80, 0x8 ;  /* 0x000000000008289c */ /* 0x000fec0003f0f010 */
[----:B------:R-:W-:Y:S01]  /*57a0*/  PLOP3.LUT P0, PT, PT, PT, UP0, 0x80, 0x8 ;  /* 0x000000000008781c */ /* 0x000fe20003f0f008 */
[----:B------:R-:W-:Y:S01]  /*57b0*/  @!UPT UIADD3 URZ, UPT, UPT, URZ, URZ, URZ ;  /* 0x000000fffffff290 */ /* 0x000fe2000fffe0ff */
[----:B------:R-:W-:Y:S11]  /*57c0*/  BRA.U !UP1, `(.L_x_101) ;  /* 0x0000000109387547 */ /* 0x000ff6000b800000 */
[----:B------:R-:W-:Y:S01]  /*57d0*/  UISETP.NE.U32.AND UP0, UPT, UR38, URZ, UPT ;  /* 0x000000ff2600728c */ /* 0x000fe2000bf05070 */
[----:B------:R-:W-:Y:S02]  /*57e0*/  HFMA2 R0, -RZ, RZ, 0, 5.9604644775390625e-08 ;  /* 0x00000001ff007431 */ /* 0x000fe400000001ff */
[----:B------:R-:W-:Y:S01]  /*57f0*/  IMAD.MOV.U32 R153, RZ, RZ, 0x1 ;  /* 0x00000001ff997424 */ /* 0x000fe200078e00ff */
[----:B------:R-:W-:Y:S06]  /*5800*/  UISETP.NE.AND.EX UP0, UPT, UR39, URZ, UPT, UP0 ;  /* 0x000000ff2700728c */ /* 0x000fec000bf05300 */
[----:B------:R-:W-:Y:S05]  /*5810*/  PLOP3.LUT P3, PT, PT, PT, UP0, 0x80, 0x8 ;  /* 0x000000000008781c */ /* 0x000fea0003f6f008 */
[----:B------:R-:W1:Y:S01]  /*5820*/  @UP0 LDCU.64 UR6, c[0x0][0x888] ;  /* 0x00011100ff0607ac */ /* 0x000e620008000a00 */
[----:B------:R-:W-:Y:S07]  /*5830*/  @UP0 UIMAD UR4, UR36, UR44, URZ ;  /* 0x0000002c240402a4 */ /* 0x000fee000f8e02ff */
[----:B------:R-:W-:Y:S01]  /*5840*/  @!P3 PRMT R153, R0, 0x7610, R153 ;  /* 0x000076100099b816 */ /* 0x000fe20000000099 */
[----:B-1----:R-:W-:Y:S03]  /*5850*/  @UP0 UIMAD.WIDE UR6, UR4, 0x4, UR6 ;  /* 0x00000004040608a5 */ /* 0x002fe6000f8e0206 */
[----:B------:R-:W1:Y:S03]  /*5860*/  @!UP0 LDCU UR4, c[0x0][0x880] ;  /* 0x00011000ff0487ac */ /* 0x000e660008000800 */
[----:B------:R-:W-:Y:S01]  /*5870*/  IMAD.U32 R2, RZ, RZ, UR6 ;  /* 0x00000006ff027e24 */ /* 0x000fe2000f8e00ff */
[----:B------:R-:W-:Y:S05]  /*5880*/  MOV R3, UR7 ;  /* 0x0000000700037c02 */ /* 0x000fea0008000f00 */
[----:B-----5:R2:W5:Y:S02]  /*5890*/  @P3 LDG.E R82, desc[UR46][R2.64] ;  /* 0x0000002e02523981 */ /* 0x020564000c1e1900 */
[----:B-12---:R-:W-:Y:S02]  /*58a0*/  @!P3 IMAD.U32 R82, RZ, RZ, UR4 ;  /* 0x00000004ff52be24 */ /* 0x006fe4000f8e00ff */
.L_x_101:
[----:B------:R-:W-:Y:S05]  /*58b0*/  @!P4 BRA `(.L_x_102) ;  /* 0x000000000020c947 */ /* 0x000fea0003800000 */
[----:B------:R-:W-:Y:S04]  /*58c0*/  ISETP.NE.U32.AND P3, PT, R146, RZ, PT ;  /* 0x000000ff9200720c */ /* 0x000fe80003f65070 */
[----:B------:R-:W-:Y:S11]  /*58d0*/  ISETP.NE.AND.EX P3, PT, R147, RZ, PT, P3 ;  /* 0x000000ff9300720c */ /* 0x000ff60003f65330 */
[----:B------:R-:W-:Y:S02]  /*58e0*/  @!UPT UIADD3 URZ, UPT, UPT, URZ, URZ, URZ ;  /* 0x000000fffffff290 */ /* 0x000fe4000fffe0ff */
[----:B------:R-:W1:Y:S01]  /*58f0*/  @P3 LDC.64 R2, c[0x0][0x8a8] ;  /* 0x00022a00ff023b82 */ /* 0x000e620000000a00 */
[----:B------:R-:W-:Y:S04]  /*5900*/  @P3 IMAD R0, R148, UR36, RZ ;  /* 0x0000002494003c24 */ /* 0x000fe8000f8e02ff */
[----:B-1----:R-:W-:Y:S05]  /*5910*/  @P3 IMAD.WIDE R2, R0, 0x4, R2 ;  /* 0x0000000400023825 */ /* 0x002fea00078e0202 */
[----:B-----5:R1:W5:Y:S02]  /*5920*/  @P3 LDG.E R78, desc[UR46][R2.64] ;  /* 0x0000002e024e3981 */ /* 0x020364000c1e1900 */
[----:B-1----:R-:W2:Y:S02]  /*5930*/  @!P3 LDC R78, c[0x0][0x8a0] ;  /* 0x00022800ff4ebb82 */ /* 0x002ea40000000800 */
.L_x_102:
[----:B-----5:R-:W-:Y:S01]  /*5940*/  ISETP.NE.AND P4, PT, R82, RZ, PT ;  /* 0x000000ff5200720c */ /* 0x020fe20003f85270 */
[----:B------:R-:W-:Y:S01]  /*5950*/  BSSY B1, `(.L_x_103) ;  /* 0x0000048000017945 */ /* 0x000fe20003800000 */
[----:B------:R-:W-:Y:S01]  /*5960*/  SEL R5, RZ, 0xffffffff, P2 ;  /* 0xffffffffff057807 */ /* 0x000fe20001000000 */
[----:B------:R-:W-:Y:S01]  /*5970*/  IMAD.MOV.U32 R116, RZ, RZ, 0x1 ;  /* 0x00000001ff747424 */ /* 0x000fe200078e00ff */
[----:B------:R-:W-:Y:S01]  /*5980*/  LOP3.LUT P3, RZ, R153, 0xff, RZ, 0xc0, !PT ;  /* 0x000000ff99ff7812 */ /* 0x000fe2000786c0ff */
[----:B------:R-:W-:Y:S01]  /*5990*/  IMAD R80, R76, 0x80, R79 ;  /* 0x000000804c507824 */ /* 0x000fe200078e024f */
[----:B------:R-:W-:Y:S02]  /*59a0*/  @P1 SEL R0, RZ, 0xffffffff, P4 ;  /* 0xffffffffff001807 */ /* 0x000fe40002000000 */
[----:B------:R-:W-:Y:S02]  /*59b0*/  CS2R R110, SRZ ;  /* 0x00000000006e7805 */ /* 0x000fe4000001ff00 */
[----:B------:R-:W-:Y:S02]  /*59c0*/  LEA R3, R162, UR49, 0x3 ;  /* 0x00000031a2037c11 */ /* 0x000fe4000f8e18ff */
[----:B------:R-:W-:Y:S02]  /*59d0*/  CS2R R108, SRZ ;  /* 0x00000000006c7805 */ /* 0x000fe4000001ff00 */
[----:B------:R-:W-:Y:S02]  /*59e0*/  @P0 SEL R0, R5, R0, !P3 ;  /* 0x0000000005000207 */ /* 0x000fe40005800000 */
[----:B------:R-:W-:Y:S02]  /*59f0*/  CS2R R106, SRZ ;  /* 0x00000000006a7805 */ /* 0x000fe4000001ff00 */
[----:B------:R-:W-:Y:S02]  /*5a00*/  LEA R171, R76, UR49, 0x3 ;  /* 0x000000314cab7c11 */ /* 0x000fe4000f8e18ff */
[----:B------:R-:W-:Y:S02]  /*5a10*/  CS2R R104, SRZ ;  /* 0x0000000000687805 */ /* 0x000fe4000001ff00 */
[----:B------:R-:W-:Y:S02]  /*5a20*/  @P1 LOP3.LUT R0, R0, 0x1, RZ, 0xc0, !PT ;  /* 0x0000000100001812 */ /* 0x000fe400078ec0ff */
[----:B------:R-:W-:Y:S02]  /*5a30*/  CS2R R98, SRZ ;  /* 0x0000000000627805 */ /* 0x000fe4000001ff00 */
[----:B------:R-:W-:Y:S02]  /*5a40*/  SHF.L.U32 R2, R164, 0x1f, RZ ;  /* 0x0000001fa4027819 */ /* 0x000fe400000006ff */
[----:B------:R-:W-:Y:S02]  /*5a50*/  CS2R R96, SRZ ;  /* 0x0000000000607805 */ /* 0x000fe4000001ff00 */
[----:B------:R-:W-:Y:S02]  /*5a60*/  ISETP.NE.U32.OR P6, PT, R0, 0x1, !P1 ;  /* 0x000000010000780c */ /* 0x000fe40004fc5470 */
[----:B------:R-:W-:Y:S02]  /*5a70*/  CS2R R90, SRZ ;  /* 0x00000000005a7805 */ /* 0x000fe4000001ff00 */
[----:B------:R-:W-:Y:S02]  /*5a80*/  PLOP3.LUT P2, PT, PT, PT, UP1, 0x80, 0x8 ;  /* 0x000000000008781c */ /* 0x000fe40003f4f018 */
[----:B------:R-:W-:Y:S02]  /*5a90*/  CS2R R88, SRZ ;  /* 0x0000000000587805 */ /* 0x000fe4000001ff00 */
[----:B------:R-:W-:Y:S02]  /*5aa0*/  SEL R0, RZ, 0xffffffff, P4 ;  /* 0xffffffffff007807 */ /* 0x000fe40002000000 */
[----:B------:R-:W-:Y:S03]  /*5ab0*/  P2R R92, PR, RZ, 0x40 ;  /* 0x00000040ff5c7803 */ /* 0x000fe60000000000 */
[----:B------:R-:W-:Y:S04]  /*5ac0*/  @P6 SHF.L.U32 R4, R161, 0x1f, RZ ;  /* 0x0000001fa1046819 */ /* 0x000fe800000006ff */
[----:B------:R-:W-:Y:S01]  /*5ad0*/  @P2 SEL R0, R5, R0, !P3 ;  /* 0x0000000005002207 */ /* 0x000fe20005800000 */
[----:B------:R-:W1:Y:S03]  /*5ae0*/  @P6 SYNCS.PHASECHK.TRANS64.TRYWAIT P1, [R3+URZ+0x30], R4 ;  /* 0x00003004030065a7 */ /* 0x000e6600080211ff */
[----:B------:R-:W-:Y:S04]  /*5af0*/  LOP3.LUT R0, R0, 0x1, RZ, 0xc0, !PT ;  /* 0x0000000100007812 */ /* 0x000fe800078ec0ff */
[----:B------:R-:W-:Y:S04]  /*5b00*/  ISETP.NE.U32.AND P5, PT, R0, 0x1, PT ;  /* 0x000000010000780c */ /* 0x000fe80003fa5070 */
[----:B------:R-:W-:Y:S01]  /*5b10*/  P2R R117, PR, RZ, 0x20 ;  /* 0x00000020ff757803 */ /* 0x000fe20000000000 */
[----:B------:R3:W4:Y:S01]  /*5b20*/  SYNCS.PHASECHK.TRANS64.TRYWAIT P0, [R171+URZ+0x80], R2 ;  /* 0x00008002ab0075a7 */ /* 0x00072200080011ff */
[----:B-1----:R-:W-:Y:S01]  /*5b30*/  @P6 SEL R116, RZ, 0x1, !P1 ;  /* 0x00000001ff746807 */ /* 0x002fe20004800000 */
[----:B---3--:R-:W-:Y:S06]  /*5b40*/  @!P6 BRA `(.L_x_104) ;  /* 0x0000000000a0e947 */ /* 0x008fec0003800000 */
[----:B------:R-:W-:Y:S01]  /*5b50*/  @P5 IMAD R7, R162, 0x2000, R155 ;  /* 0x00002000a2075824 */ /* 0x000fe200078e029b */
[----:B------:R-:W-:Y:S01]  /*5b60*/  ISETP.NE.AND P1, PT, R116, RZ, PT ;  /* 0x000000ff7400720c */ /* 0x000fe20003f25270 */
[----:B------:R-:W-:Y:S01]  /*5b70*/  BSSY B0, `(.L_x_105) ;  /* 0x0000011000007945 */ /* 0x000fe20003800000 */
[----:B------:R-:W-:Y:S01]  /*5b80*/  CS2R R90, SRZ ;  /* 0x00000000005a7805 */ /* 0x000fe2000001ff00 */
[----:B------:R-:W-:Y:S01]  /*5b90*/  @P5 VIADD R4, R7, UR49 ;  /* 0x0000003107045c36 */ /* 0x000fe20008000000 */
[----:B------:R-:W-:Y:S02]  /*5ba0*/  CS2R R88, SRZ ;  /* 0x0000000000587805 */ /* 0x000fe4000001ff00 */
[----:B------:R-:W-:Y:S02]  /*5bb0*/  CS2R R98, SRZ ;  /* 0x0000000000627805 */ /* 0x000fe4000001ff00 */
[----:B------:R-:W-:Y:S01]  /*5bc0*/  CS2R R96, SRZ ;  /* 0x0000000000607805 */ /* 0x000fe2000001ff00 */
[--C-:B------:R-:W-:Y:S01]  /*5bd0*/  @P5 IMAD.IADD R6, R167, 0x1, R4.reuse ;  /* 0x00000001a7065824 */ /* 0x100fe200078e0204 */
[----:B------:R-:W-:Y:S01]  /*5be0*/  CS2R R106, SRZ ;  /* 0x00000000006a7805 */ /* 0x000fe2000001ff00 */
[--C-:B------:R-:W-:Y:S01]  /*5bf0*/  @P5 IMAD.IADD R5, R166, 0x1, R4.reuse ;  /* 0x00000001a6055824 */ /* 0x100fe200078e0204 */
[----:B------:R-:W-:Y:S01]  /*5c00*/  CS2R R104, SRZ ;  /* 0x0000000000687805 */ /* 0x000fe2000001ff00 */
[----:B------:R-:W-:Y:S01]  /*5c10*/  @P5 IMAD R4, R165, 0x10, R4 ;  /* 0x00000010a5045824 */ /* 0x000fe200078e0204 */
[----:B------:R-:W-:Y:S02]  /*5c20*/  CS2R R110, SRZ ;  /* 0x00000000006e7805 */ /* 0x000fe4000001ff00 */
[----:B------:R-:W-:Y:S01]  /*5c30*/  CS2R R108, SRZ ;  /* 0x00000000006c7805 */ /* 0x000fe2000001ff00 */
[----:B------:R-:W-:Y:S06]  /*5c40*/  @P1 BRA `(.L_x_106) ;  /* 0x00000000000c1947 */ /* 0x000fec0003800000 */
[----:B------:R-:W-:Y:S04]  /*5c50*/  SHF.L.U32 R0, R161, 0x1f, RZ ;  /* 0x0000001fa1007819 */ /* 0x000fe800000006ff */
[----:B------:R-:W1:Y:S02]  /*5c60*/  SYNCS.PHASECHK.TRANS64.TRYWAIT P1, [R3+URZ+0x30], R0 ;  /* 0x00003000030075a7 */ /* 0x000e6400080211ff */
[----:B-1----:R-:W-:Y:S05]  /*5c70*/  @!P1 BRA `(.L_x_107) ;  /* 0x0000003400889947 */ /* 0x002fea0003800000 */
.L_x_106:
[----:B------:R-:W-:Y:S05]  /*5c80*/  BSYNC B0 ;  /* 0x0000000000007941 */ /* 0x000fea0003800000 */
.L_x_105:
[----:B------:R-:W-:Y:S01]  /*5c90*/  ISETP.NE.AND P1, PT, R117, RZ, PT ;  /* 0x000000ff7500720c */ /* 0x000fe20003f25270 */
[----:B-1----:R-:W-:Y:S02]  /*5ca0*/  VIADD R3, R3, 0x40 ;  /* 0x0000004003037836 */ /* 0x002fe40000000000 */
[----:B------:R-:W-:Y:S02]  /*5cb0*/  IMAD.U32 R0, RZ, RZ, UR37 ;  /* 0x00000025ff007e24 */ /* 0x000fe4000f8e00ff */
[----:B------:R-:W-:Y:S03]  /*5cc0*/  VIADD R162, R162, 0x1 ;  /* 0x00000001a2a27836 */ /* 0x000fe60000000000 */
[----:B------:R-:W-:Y:S05]  /*5cd0*/  PRMT R0, R0, 0x654, R3 ;  /* 0x0000065400007816 */ /* 0x000fea0000000003 */
[----:B------:R1:W3:Y:S04]  /*5ce0*/  @P1 LDS.128 R88, [R7+UR49+0x200] ;  /* 0x0002003107581984 */ /* 0x0002e80008000c00 */
[----:B------:R1:W1:Y:S04]  /*5cf0*/  @P1 LDS.128 R96, [R6+0x200] ;  /* 0x0002000006601984 */ /* 0x0002680000000c00 */
[----:B------:R1:W1:Y:S04]  /*5d00*/  @P1 LDS.128 R104, [R5+0x200] ;  /* 0x0002000005681984 */ /* 0x0002680000000c00 */
[----:B------:R1:W1:Y:S01]  /*5d10*/  @P1 LDS.128 R108, [R4+0x200] ;  /* 0x00020000046c1984 */ /* 0x0002620000000c00 */
[C---:B------:R-:W-:Y:S01]  /*5d20*/  ISETP.NE.AND P1, PT, R162.reuse, 0x2, PT ;  /* 0x00000002a200780c */ /* 0x040fe20003f25270 */
[----:B------:R-:W-:Y:S01]  /*5d30*/  @!PT LDS RZ, [RZ] ;  /* 0x00000000fffff984 */ /* 0x000fe20000000800 */
[----:B------:R-:W-:Y:S01]  /*5d40*/  @!PT LDS RZ, [RZ] ;  /* 0x00000000fffff984 */ /* 0x000fe20000000800 */
[----:B------:R-:W-:Y:S01]  /*5d50*/  @!PT LDS RZ, [RZ] ;  /* 0x00000000fffff984 */ /* 0x000fe20000000800 */
[----:B------:R-:W-:Y:S01]  /*5d60*/  @!PT LDS RZ, [RZ] ;  /* 0x00000000fffff984 */ /* 0x000fe20000000800 */
[----:B------:R5:W-:Y:S06]  /*5d70*/  MEMBAR.ALL.CTA ;  /* 0x0000000000007992 */ /* 0x000bec0000008000 */
[----:B-----5:R-:W5:Y:S01]  /*5d80*/  FENCE.VIEW.ASYNC.S ;  /* 0x00000000000073c6 */ /* 0x020f620000000000 */
[----:B------:R-:W-:Y:S01]  /*5d90*/  SEL R162, R162, RZ, P1 ;  /* 0x000000ffa2a27207 */ /* 0x000fe20000800000 */
[----:B-----5:R5:W-:Y:S02]  /*5da0*/  SYNCS.ARRIVE.TRANS64.RED.A1T0 RZ, [R0+URZ], RZ ;  /* 0x000000ff00ff79a7 */ /* 0x020be400081004ff */
[----:B-----5:R-:W-:Y:S04]  /*5db0*/  SEL R0, RZ, 0x1, P1 ;  /* 0x00000001ff007807 */ /* 0x020fe80000800000 */
[----:B---3--:R-:W-:Y:S02]  /*5dc0*/  LOP3.LUT R161, R161, R0, RZ, 0x3c, !PT ;  /* 0x00000000a1a17212 */ /* 0x008fe400078e3cff */
.L_x_104:
[----:B------:R-:W-:Y:S05]  /*5dd0*/  BSYNC B1 ;  /* 0x0000000000017941 */ /* 0x000fea0003800000 */
.L_x_103:
[----:B------:R-:W-:Y:S04]  /*5de0*/  SHF.R.U32.HI R3, RZ, 0x15, R80 ;  /* 0x00000015ff037819 */ /* 0x000fe80000011650 */
[----:B------:R-:W-:Y:S01]  /*5df0*/  LOP3.LUT P1, RZ, R3, 0x3, R156, 0x48, !PT ;  /* 0x0000000303ff7812 */ /* 0x000fe2000782489c */
[----:B------:R-:W-:Y:S01]  /*5e00*/  @!UPT UIADD3 URZ, UPT, UPT, URZ, URZ, URZ ;  /* 0x000000fffffff290 */ /* 0x000fe2000fffe0ff */
[----:B----4-:R-:W-:Y:S11]  /*5e10*/  @P0 BRA `(.L_x_108) ;  /* 0x0000000000080947 */ /* 0x010ff60003800000 */
[----:B------:R-:W3:Y:S02]  /*5e20*/  SYNCS.PHASECHK.TRANS64.TRYWAIT P0, [R171+URZ+0x80], R2 ;  /* 0x00008002ab0075a7 */ /* 0x000ee400080011ff */
[----:B---3--:R-:W-:Y:S05]  /*5e30*/  @!P0 BRA `(.L_x_109) ;  /* 0x00000034002c8947 */ /* 0x008fea0003800000 */
.L_x_108:
[----:B------:R-:W-:Y:S05]  /*5e40*/  @!P1 BRA `(.L_x_110) ;  /* 0x0000000000409947 */ /* 0x000fea0003800000 */
[----:B------:R-:W1:Y:S01]  /*5e50*/  LDCU.64 UR8, c[0x4][0x70] ;  /* 0x01000e00ff0877ac */ /* 0x000e620008000a00 */
[----:B------:R-:W-:Y:S01]  /*5e60*/  MOV R3, 0x0 ;  /* 0x0000000000037802 */ /* 0x000fe20000000f00 */
[----:B------:R-:W-:Y:S02]  /*5e70*/  HFMA2 R12, -RZ, RZ, 0, 5.9604644775390625e-08 ;  /* 0x00000001ff0c7431 */ /* 0x000fe400000001ff */
[----:B------:R-:W-:Y:S02]  /*5e80*/  IMAD.MOV.U32 R8, RZ, RZ, 0x192 ;  /* 0x00000192ff087424 */ /* 0x000fe400078e00ff */
[----:B------:R-:W-:Y:S01]  /*5e90*/  IMAD.MOV.U32 R13, RZ, RZ, RZ ;  /* 0x000000ffff0d7224 */ /* 0x000fe200078e00ff */
[----:B------:R-:W4:Y:S01]  /*5ea0*/  LDCU.64 UR6, c[0x4][0x78] ;  /* 0x01000f00ff0677ac */ /* 0x000f220008000a00 */
[----:B---3--:R-:W3:Y:S01]  /*5eb0*/  LDC.64 R2, c[0x4][R3] ;  /* 0x0100000003027b82 */ /* 0x008ee20000000a00 */
[----:B------:R-:W5:Y:S01]  /*5ec0*/  LDCU.64 UR4, c[0x4][0x10] ;  /* 0x01000200ff0477ac */ /* 0x000f620008000a00 */
[----:B-1----:R-:W-:Y:S01]  /*5ed0*/  MOV R5, UR9 ;  /* 0x0000000900057c02 */ /* 0x002fe20008000f00 */
[----:B------:R-:W-:Y:S01]  /*5ee0*/  IMAD.U32 R4, RZ, RZ, UR8 ;  /* 0x00000008ff047e24 */ /* 0x000fe2000f8e00ff */
[----:B----4-:R-:W-:Y:S01]  /*5ef0*/  MOV R7, UR7 ;  /* 0x0000000700077c02 */ /* 0x010fe20008000f00 */
[----:B------:R-:W-:Y:S01]  /*5f00*/  IMAD.U32 R6, RZ, RZ, UR6 ;  /* 0x00000006ff067e24 */ /* 0x000fe2000f8e00ff */
[----:B-----5:R-:W-:Y:S01]  /*5f10*/  MOV R11, UR5 ;  /* 0x00000005000b7c02 */ /* 0x020fe20008000f00 */
[----:B------:R-:W-:Y:S02]  /*5f20*/  IMAD.U32 R10, RZ, RZ, UR4 ;  /* 0x00000004ff0a7e24 */ /* 0x000fe4000f8e00ff */
[----:B------:R-:W-:Y:S07]  /*5f30*/  LEPC R20, `(.L_x_110) ;  /* 0x000000001014794e */ /* 0x000fee0000000000 */
[----:B--23--:R-:W-:Y:S05]  /*5f40*/  CALL.ABS.NOINC R2 ;  /* 0x0000000002007343 */ /* 0x00cfea0003c00000 */
.L_x_110:
[----:B------:R-:W-:Y:S01]  /*5f50*/  SHF.L.U32 R83, R88, 0x10, RZ ;  /* 0x0000001058537819 */ /* 0x000fe200000006ff */
[----:B------:R-:W-:Y:S05]  /*5f60*/  WARPSYNC.ALL ;  /* 0x0000000000007948 */ /* 0x000fea0003800000 */
[----:B------:R-:W-:Y:S01]  /*5f70*/  R2UR UR4, R80 ;  /* 0x00000000500472ca */ /* 0x000fe200000e0000 */
[----:B------:R-:W-:Y:S01]  /*5f80*/  BSSY.RECONVERGENT B0, `(.L_x_111) ;  /* 0x0000121000007945 */ /* 0x000fe20003800200 */
[----:B------:R-:W-:Y:S02]  /*5f90*/  ISETP.NE.AND P6, PT, R92, RZ, PT ;  /* 0x000000ff5c00720c */ /* 0x000fe40003fc5270 */
[----:B------:R-:W-:Y:S02]  /*5fa0*/  IADD3 R119, PT, PT, R155, UR49, RZ ;  /* 0x000000319b777c10 */ /* 0x000fe4000fffe0ff */
[----:B------:R-:W-:Y:S02]  /*5fb0*/  SHF.L.U32 R118, R165, 0x4, RZ ;  /* 0x00000004a5767819 */ /* 0x000fe400000006ff */
[-C--:B------:R-:W-:Y:S02]  /*5fc0*/  IADD3 R175, PT, PT, R167, R119.reuse, RZ ;  /* 0x00000077a7af7210 */ /* 0x080fe40007ffe0ff */
[----:B------:R-:W-:Y:S02]  /*5fd0*/  IADD3 R174, PT, PT, R166, R119, RZ ;  /* 0x00000077a6ae7210 */ /* 0x000fe40007ffe0ff */
[----:B------:R-:W-:Y:S01]  /*5fe0*/  IADD3 R173, PT, PT, R119, R118, RZ ;  /* 0x0000007677ad7210 */ /* 0x000fe20007ffe0ff */
[----:B-1----:R-:W2:Y:S01]  /*5ff0*/  LDTM.x64 R4, tmem[UR4] ;  /* 0x00000004000479ee */ /* 0x002ea20008340000 */
[C---:B------:R-:W-:Y:S02]  /*6000*/  PRMT R81, R88.reuse, 0x8880, RZ ;  /* 0x0000888058517816 */ /* 0x040fe400000000ff */
[----:B------:R-:W-:Y:S02]  /*6010*/  SHF.R.S32.HI R83, RZ, 0x18, R83 ;  /* 0x00000018ff537819 */ /* 0x000fe40000011453 */
[----:B------:R-:W-:Y:S02]  /*6020*/  SHF.R.S32.HI R86, RZ, 0x18, R89 ;  /* 0x00000018ff567819 */ /* 0x000fe40000011459 */
[----:B------:R-:W-:Y:S02]  /*6030*/  SHF.L.U32 R84, R88, 0x8, RZ ;  /* 0x0000000858547819 */ /* 0x000fe400000006ff */
[----:B------:R-:W-:Y:S02]  /*6040*/  SHF.L.U32 R85, R89, 0x8, RZ ;  /* 0x0000000859557819 */ /* 0x000fe400000006ff */
[----:B------:R-:W-:Y:S02]  /*6050*/  SHF.R.S32.HI R84, RZ, 0x18, R84 ;  /* 0x00000018ff547819 */ /* 0x000fe40000011454 */
[----:B------:R-:W-:Y:S02]  /*6060*/  SHF.R.S32.HI R85, RZ, 0x18, R85 ;  /* 0x00000018ff557819 */ /* 0x000fe40000011455 */
[----:B------:R-:W-:Y:S02]  /*6070*/  SHF.L.U32 R87, R110, 0x8, RZ ;  /* 0x000000086e577819 */ /* 0x000fe400000006ff */
[----:B------:R-:W-:Y:S02]  /*6080*/  ISETP.NE.AND P0, PT, R169, RZ, PT ;  /* 0x000000ffa900720c */ /* 0x000fe40003f05270 */
[----:B------:R-:W-:Y:S02]  /*6090*/  SHF.R.S32.HI R87, RZ, 0x18, R87 ;  /* 0x00000018ff577819 */ /* 0x000fe40000011457 */
[----:B------:R-:W-:Y:S02]  /*60a0*/  LEA R124, R162, UR49, 0x3 ;  /* 0x00000031a27c7c11 */ /* 0x000fe4000f8e18ff */
[----:B------:R-:W-:Y:S01]  /*60b0*/  @P6 SHF.L.U32 R125, R161, 0x1f, RZ ;  /* 0x0000001fa17d6819 */ /* 0x000fe200000006ff */
[C---:B--2---:R-:W-:Y:S02]  /*60c0*/  IMAD R0, R78.reuse, R4, RZ ;  /* 0x000000044e007224 */ /* 0x044fe400078e02ff */
[C---:B---3--:R-:W-:Y:S02]  /*60d0*/  IMAD R2, R78.reuse, R5, RZ ;  /* 0x000000054e027224 */ /* 0x048fe400078e02ff */
[----:B------:R-:W-:Y:S02]  /*60e0*/  IMAD R3, R78, R6, RZ ;  /* 0x000000064e037224 */ /* 0x000fe400078e02ff */
[-C--:B------:R-:W-:Y:S01]  /*60f0*/  IMAD R0, R81, R82.reuse, R0 ;  /* 0x0000005251007224 */ /* 0x080fe200078e0200 */
[----:B------:R-:W-:Y:S01]  /*6100*/  SHF.R.S32.HI R81, RZ, 0x18, R88 ;  /* 0x00000018ff517819 */ /* 0x000fe20000011458 */
[-C--:B------:R-:W-:Y:S01]  /*6110*/  IMAD R2, R83, R82.reuse, R2 ;  /* 0x0000005253027224 */ /* 0x080fe200078e0202 */
[C---:B------:R-:W-:Y:S01]  /*6120*/  PRMT R83, R89.reuse, 0x8880, RZ ;  /* 0x0000888059537816 */ /* 0x040fe200000000ff */
[----:B------:R-:W-:Y:S01]  /*6130*/  IMAD R3, R84, R82, R3 ;  /* 0x0000005254037224 */ /* 0x000fe200078e0203 */
[----:B------:R-:W-:Y:S01]  /*6140*/  SHF.L.U32 R84, R89, 0x10, RZ ;  /* 0x0000001059547819 */ /* 0x000fe200000006ff */
[C---:B------:R-:W-:Y:S02]  /*6150*/  IMAD R7, R78.reuse, R7, RZ ;  /* 0x000000074e077224 */ /* 0x040fe400078e02ff */
[C---:B------:R-:W-:Y:S01]  /*6160*/  IMAD R4, R78.reuse, R8, RZ ;  /* 0x000000084e047224 */ /* 0x040fe200078e02ff */
[----:B------:R-:W-:Y:S01]  /*6170*/  SHF.R.S32.HI R84, RZ, 0x18, R84 ;  /* 0x00000018ff547819 */ /* 0x000fe20000011454 */
[----:B------:R-:W-:Y:S02]  /*6180*/  IMAD R5, R78, R9, RZ ;  /* 0x000000094e057224 */ /* 0x000fe400078e02ff */
[----:B------:R-:W-:Y:S01]  /*6190*/  IMAD R7, R81, R82, R7 ;  /* 0x0000005251077224 */ /* 0x000fe200078e0207 */
[----:B------:R-:W-:Y:S01]  /*61a0*/  PRMT R81, R90, 0x8880, RZ ;  /* 0x000088805a517816 */ /* 0x000fe200000000ff */
[----:B------:R-:W-:Y:S02]  /*61b0*/  IMAD R6, R78, R10, RZ ;  /* 0x0000000a4e067224 */ /* 0x000fe400078e02ff */
[-C--:B------:R-:W-:Y:S01]  /*61c0*/  IMAD R4, R83, R82.reuse, R4 ;  /* 0x0000005253047224 */ /* 0x080fe200078e0204 */
[----:B------:R-:W-:Y:S01]  /*61d0*/  I2IP.S8.S32.SAT R93, R7, R3, RZ ;  /* 0x00000003075d7239 */ /* 0x000fe200000014ff */
[----:B------:R-:W-:Y:S01]  /*61e0*/  IMAD R5, R84, R82, R5 ;  /* 0x0000005254057224 */ /* 0x000fe200078e0205 */
[----:B------:R-:W-:Y:S01]  /*61f0*/  SHF.L.U32 R83, R90, 0x10, RZ ;  /* 0x000000105a537819 */ /* 0x000fe200000006ff */
[----:B------:R-:W-:Y:S01]  /*6200*/  IMAD R11, R78, R11, RZ ;  /* 0x0000000b4e0b7224 */ /* 0x000fe200078e02ff */
[----:B------:R-:W-:Y:S01]  /*6210*/  I2IP.S8.S32.SAT R92, R2, R0, R93 ;  /* 0x00000000025c7239 */ /* 0x000fe2000000145d */
[----:B------:R-:W-:Y:S01]  /*6220*/  IMAD R6, R85, R82, R6 ;  /* 0x0000005255067224 */ /* 0x000fe200078e0206 */
[----:B------:R-:W-:Y:S01]  /*6230*/  SHF.R.S32.HI R83, RZ, 0x18, R83 ;  /* 0x00000018ff537819 */ /* 0x000fe20000011453 */
[----:B------:R-:W-:Y:S01]  /*6240*/  IMAD R8, R78, R12, RZ ;  /* 0x0000000c4e087224 */ /* 0x000fe200078e02ff */
[----:B------:R-:W-:Y:S01]  /*6250*/  SHF.L.U32 R85, R90, 0x8, RZ ;  /* 0x000000085a557819 */ /* 0x000fe200000006ff */
[----:B------:R-:W-:Y:S02]  /*6260*/  IMAD R9, R78, R13, RZ ;  /* 0x0000000d4e097224 */ /* 0x000fe400078e02ff */
[----:B------:R-:W-:Y:S01]  /*6270*/  IMAD R11, R86, R82, R11 ;  /* 0x00000052560b7224 */ /* 0x000fe200078e020b */
[----:B------:R-:W-:Y:S01]  /*6280*/  SHF.R.S32.HI R85, RZ, 0x18, R85 ;  /* 0x00000018ff557819 */ /* 0x000fe20000011455 */
[C---:B------:R-:W-:Y:S01]  /*6290*/  IMAD R10, R78.reuse, R14, RZ ;  /* 0x0000000e4e0a7224 */ /* 0x040fe200078e02ff */
[----:B------:R-:W-:Y:S01]  /*62a0*/  SHF.R.S32.HI R86, RZ, 0x18, R91 ;  /* 0x00000018ff567819 */ /* 0x000fe2000001145b */
[----:B------:R-:W-:Y:S01]  /*62b0*/  IMAD R8, R81, R82, R8 ;  /* 0x0000005251087224 */ /* 0x000fe200078e0208 */
[----:B------:R-:W-:Y:S01]  /*62c0*/  I2IP.S8.S32.SAT R94, R11, R6, RZ ;  /* 0x000000060b5e7239 */ /* 0x000fe200000014ff */
[----:B------:R-:W-:Y:S01]  /*62d0*/  IMAD R9, R83, R82, R9 ;  /* 0x0000005253097224 */ /* 0x000fe200078e0209 */
[C---:B------:R-:W-:Y:S01]  /*62e0*/  PRMT R83, R91.reuse, 0x8880, RZ ;  /* 0x000088805b537816 */ /* 0x040fe200000000ff */
[----:B------:R-:W-:Y:S01]  /*62f0*/  IMAD.U32 R84, R91, 0x10000, RZ ;  /* 0x000100005b547824 */ /* 0x000fe200078e00ff */
[----:B------:R-:W-:Y:S01]  /*6300*/  I2IP.S8.S32.SAT R93, R5, R4, R94 ;  /* 0x00000004055d7239 */ /* 0x000fe2000000145e */
[C---:B------:R-:W-:Y:S01]  /*6310*/  IMAD R15, R78.reuse, R15, RZ ;  /* 0x0000000f4e0f7224 */ /* 0x040fe200078e02ff */
[----:B------:R-:W-:Y:S01]  /*6320*/  SHF.R.S32.HI R81, RZ, 0x18, R90 ;  /* 0x00000018ff517819 */ /* 0x000fe2000001145a */
[----:B------:R-:W-:Y:S01]  /*6330*/  IMAD R10, R85, R82, R10 ;  /* 0x00000052550a7224 */ /* 0x000fe200078e020a */
[----:B------:R-:W-:Y:S01]  /*6340*/  SHF.R.S32.HI R84, RZ, 0x18, R84 ;  /* 0x00000018ff547819 */ /* 0x000fe20000011454 */
[C---:B------:R-:W-:Y:S01]  /*6350*/  IMAD R12, R78.reuse, R16, RZ ;  /* 0x000000104e0c7224 */ /* 0x040fe200078e02ff */
[----:B------:R-:W-:Y:S01]  /*6360*/  SHF.L.U32 R85, R91, 0x8, RZ ;  /* 0x000000085b557819 */ /* 0x000fe200000006ff */
[----:B------:R-:W-:Y:S02]  /*6370*/  IMAD R13, R78, R17, RZ ;  /* 0x000000114e0d7224 */ /* 0x000fe400078e02ff */
[----:B------:R-:W-:Y:S01]  /*6380*/  IMAD R15, R81, R82, R15 ;  /* 0x00000052510f7224 */ /* 0x000fe200078e020f */
[----:B------:R-:W-:Y:S01]  /*6390*/  PRMT R81, R96, 0x8880, RZ ;  /* 0x0000888060517816 */ /* 0x000fe200000000ff */
[----:B------:R-:W-:Y:S01]  /*63a0*/  IMAD R14, R78, R18, RZ ;  /* 0x000000124e0e7224 */ /* 0x000fe200078e02ff */
[----:B------:R-:W-:Y:S01]  /*63b0*/  SHF.R.S32.HI R85, RZ, 0x18, R85 ;  /* 0x00000018ff557819 */ /* 0x000fe20000011455 */
[----:B------:R-:W-:Y:S01]  /*63c0*/  IMAD R12, R83, R82, R12 ;  /* 0x00000052530c7224 */ /* 0x000fe200078e020c */
[----:B------:R-:W-:Y:S01]  /*63d0*/  I2IP.S8.S32.SAT R94, R15, R10, RZ ;  /* 0x0000000a0f5e7239 */ /* 0x000fe200000014ff */
[----:B------:R-:W-:Y:S01]  /*63e0*/  IMAD R13, R84, R82, R13 ;  /* 0x00000052540d7224 */ /* 0x000fe200078e020d */
[----:B------:R-:W-:Y:S01]  /*63f0*/  SHF.L.U32 R83, R96, 0x10, RZ ;  /* 0x0000001060537819 */ /* 0x000fe200000006ff */
[C---:B------:R-:W-:Y:S01]  /*6400*/  IMAD R19, R78.reuse, R19, RZ ;  /* 0x000000134e137224 */ /* 0x040fe200078e02ff */
[----:B------:R-:W-:Y:S01]  /*6410*/  I2IP.S8.S32.SAT R94, R9, R8, R94 ;  /* 0x00000008095e7239 */ /* 0x000fe2000000145e */
[----:B------:R-:W-:Y:S01]  /*6420*/  IMAD R14, R85, R82, R14 ;  /* 0x00000052550e7224 */ /* 0x000fe200078e020e */
[----:B------:R-:W-:Y:S01]  /*6430*/  SHF.R.S32.HI R83, RZ, 0x18, R83 ;  /* 0x00000018ff537819 */ /* 0x000fe20000011453 */
[C---:B------:R-:W-:Y:S01]  /*6440*/  IMAD R16, R78.reuse, R20, RZ ;  /* 0x000000144e107224 */ /* 0x040fe200078e02ff */
[----:B------:R-:W-:Y:S01]  /*6450*/  SHF.L.U32 R84, R97, 0x10, RZ ;  /* 0x0000001061547819 */ /* 0x000fe200000006ff */
[----:B------:R-:W-:Y:S01]  /*6460*/  IMAD R17, R78, R21, RZ ;  /* 0x000000154e117224 */ /* 0x000fe200078e02ff */
[----:B------:R-:W-:Y:S01]  /*6470*/  SHF.L.U32 R85, R96, 0x8, RZ ;  /* 0x0000000860557819 */ /* 0x000fe200000006ff */
[----:B------:R-:W-:Y:S01]  /*6480*/  IMAD R19, R86, R82, R19 ;  /* 0x0000005256137224 */ /* 0x000fe200078e0213 */
[----:B------:R-:W-:Y:S01]  /*6490*/  SHF.R.S32.HI R84, RZ, 0x18, R84 ;  /* 0x00000018ff547819 */ /* 0x000fe20000011454 */
[C---:B------:R-:W-:Y:S01]  /*64a0*/  IMAD R18, R78.reuse, R22, RZ ;  /* 0x000000164e127224 */ /* 0x040fe200078e02ff */
[----:B------:R-:W-:Y:S01]  /*64b0*/  SHF.R.S32.HI R85, RZ, 0x18, R85 ;  /* 0x00000018ff557819 */ /* 0x000fe20000011455 */
[----:B------:R-:W-:Y:S01]  /*64c0*/  IMAD R16, R81, R82, R16 ;  /* 0x0000005251107224 */ /* 0x000fe200078e0210 */
[----:B------:R-:W-:Y:S01]  /*64d0*/  I2IP.S8.S32.SAT R95, R19, R14, RZ ;  /* 0x0000000e135f7239 */ /* 0x000fe200000014ff */
[-C--:B------:R-:W-:Y:S01]  /*64e0*/  IMAD R17, R83, R82.reuse, R17 ;  /* 0x0000005253117224 */ /* 0x080fe200078e0211 */
[----:B------:R-:W-:Y:S01]  /*64f0*/  PRMT R83, R97, 0x8880, RZ ;  /* 0x0000888061537816 */ /* 0x000fe200000000ff */
[C---:B------:R-:W-:Y:S01]  /*6500*/  IMAD R23, R78.reuse, R23, RZ ;  /* 0x000000174e177224 */ /* 0x040fe200078e02ff */
[----:B------:R-:W-:Y:S01]  /*6510*/  SHF.R.S32.HI R81, RZ, 0x18, R96 ;  /* 0x00000018ff517819 */ /* 0x000fe20000011460 */
[----:B------:R-:W-:Y:S01]  /*6520*/  IMAD R18, R85, R82, R18 ;  /* 0x0000005255127224 */ /* 0x000fe200078e0212 */
[----:B------:R-:W-:Y:S01]  /*6530*/  SHF.L.U32 R85, R97, 0x8, RZ ;  /* 0x0000000861557819 */ /* 0x000fe200000006ff */
[C---:B------:R-:W-:Y:S01]  /*6540*/  IMAD R20, R78.reuse, R24, RZ ;  /* 0x000000184e147224 */ /* 0x040fe200078e02ff */
[----:B------:R-:W-:Y:S01]  /*6550*/  I2IP.S8.S32.SAT R95, R13, R12, R95 ;  /* 0x0000000c0d5f7239 */ /* 0x000fe2000000145f */
[----:B------:R-:W-:Y:S01]  /*6560*/  IMAD R21, R78, R25, RZ ;  /* 0x000000194e157224 */ /* 0x000fe200078e02ff */
[----:B------:R-:W-:Y:S01]  /*6570*/  SHF.R.S32.HI R85, RZ, 0x18, R85 ;  /* 0x00000018ff557819 */ /* 0x000fe20000011455 */
[----:B------:R-:W-:Y:S01]  /*6580*/  IMAD R23, R81, R82, R23 ;  /* 0x0000005251177224 */ /* 0x000fe200078e0217 */
[----:B------:R-:W-:Y:S01]  /*6590*/  PRMT R81, R98, 0x8880, RZ ;  /* 0x0000888062517816 */ /* 0x000fe200000000ff */
[----:B------:R-:W-:Y:S01]  /*65a0*/  IMAD R22, R78, R26, RZ ;  /* 0x0000001a4e167224 */ /* 0x000fe200078e02ff */
[----:B------:R1:W-:Y:S01]  /*65b0*/  STS.128 [R155+UR49+0x4200], R92 ;  /* 0x0042005c9b007988 */ /* 0x0003e20008000c31 */
[----:B------:R-:W-:Y:S01]  /*65c0*/  IMAD R20, R83, R82, R20 ;  /* 0x0000005253147224 */ /* 0x000fe200078e0214 */
[----:B------:R-:W-:Y:S01]  /*65d0*/  I2IP.S8.S32.SAT R100, R23, R18, RZ ;  /* 0x0000001217647239 */ /* 0x000fe200000014ff */
[----:B------:R-:W-:Y:S01]  /*65e0*/  IMAD R21, R84, R82, R21 ;  /* 0x0000005254157224 */ /* 0x000fe200078e0215 */
[----:B------:R-:W-:Y:S01]  /*65f0*/  SHF.R.S32.HI R86, RZ, 0x18, R97 ;  /* 0x00000018ff567819 */ /* 0x000fe20000011461 */
[----:B------:R-:W-:Y:S01]  /*6600*/  IMAD.U32 R83, R98, 0x10000, RZ ;  /* 0x0001000062537824 */ /* 0x000fe200078e00ff */
[----:B------:R-:W-:Y:S01]  /*6610*/  I2IP.S8.S32.SAT R100, R17, R16, R100 ;  /* 0x0000001011647239 */ /* 0x000fe20000001464 */
[----:B------:R-:W-:Y:S01]  /*6620*/  IMAD R27, R78, R27, RZ ;  /* 0x0000001b4e1b7224 */ /* 0x000fe200078e02ff */
[----:B------:R-:W-:Y:S01]  /*6630*/  SHF.L.U32 R84, R99, 0x10, RZ ;  /* 0x0000001063547819 */ /* 0x000fe200000006ff */
[----:B------:R-:W-:Y:S01]  /*6640*/  IMAD R22, R85, R82, R22 ;  /* 0x0000005255167224 */ /* 0x000fe200078e0216 */
[----:B------:R-:W-:Y:S01]  /*6650*/  SHF.L.U32 R85, R98, 0x8, RZ ;  /* 0x0000000862557819 */ /* 0x000fe200000006ff */
[C---:B------:R-:W-:Y:S01]  /*6660*/  IMAD R24, R78.reuse, R28, RZ ;  /* 0x0000001c4e187224 */ /* 0x040fe200078e02ff */
[----:B------:R-:W-:Y:S01]  /*6670*/  SHF.R.S32.HI R83, RZ, 0x18, R83 ;  /* 0x00000018ff537819 */ /* 0x000fe20000011453 */
[----:B------:R-:W-:Y:S01]  /*6680*/  IMAD R25, R78, R29, RZ ;  /* 0x0000001d4e197224 */ /* 0x000fe200078e02ff */
[----:B------:R-:W-:Y:S01]  /*6690*/  SHF.R.S32.HI R84, RZ, 0x18, R84 ;  /* 0x00000018ff547819 */ /* 0x000fe20000011454 */
[----:B------:R-:W-:Y:S01]  /*66a0*/  IMAD R27, R86, R82, R27 ;  /* 0x00000052561b7224 */ /* 0x000fe200078e021b */
[----:B------:R-:W-:Y:S01]  /*66b0*/  SHF.R.S32.HI R85, RZ, 0x18, R85 ;  /* 0x00000018ff557819 */ /* 0x000fe20000011455 */
[C---:B------:R-:W-:Y:S01]  /*66c0*/  IMAD R26, R78.reuse, R30, RZ ;  /* 0x0000001e4e1a7224 */ /* 0x040fe200078e02ff */
[----:B------:R-:W-:Y:S01]  /*66d0*/  SHF.R.S32.HI R86, RZ, 0x18, R99 ;  /* 0x00000018ff567819 */ /* 0x000fe20000011463 */
[----:B------:R-:W-:Y:S01]  /*66e0*/  IMAD R24, R81, R82, R24 ;  /* 0x0000005251187224 */ /* 0x000fe200078e0218 */
[----:B------:R-:W-:Y:S01]  /*66f0*/  I2IP.S8.S32.SAT R101, R27, R22, RZ ;  /* 0x000000161b657239 */ /* 0x000fe200000014ff */
[----:B------:R-:W-:Y:S01]  /*6700*/  IMAD R25, R83, R82, R25 ;  /* 0x0000005253197224 */ /* 0x000fe200078e0219 */
[----:B------:R-:W-:Y:S01]  /*6710*/  SHF.R.S32.HI R81, RZ, 0x18, R98 ;  /* 0x00000018ff517819 */ /* 0x000fe20000011462 */
[C---:B------:R-:W-:Y:S01]  /*6720*/  IMAD R31, R78.reuse, R31, RZ ;  /* 0x0000001f4e1f7224 */ /* 0x040fe200078e02ff */
[----:B------:R-:W-:Y:S01]  /*6730*/  I2IP.S8.S32.SAT R101, R21, R20, R101 ;  /* 0x0000001415657239 */ /* 0x000fe20000001465 */
[----:B------:R-:W-:Y:S01]  /*6740*/  IMAD R26, R85, R82, R26 ;  /* 0x00000052551a7224 */ /* 0x000fe200078e021a */
[C---:B------:R-:W-:Y:S01]  /*6750*/  PRMT R83, R99.reuse, 0x8880, RZ ;  /* 0x0000888063537816 */ /* 0x040fe200000000ff */
[C---:B------:R-:W-:Y:S01]  /*6760*/  IMAD R28, R78.reuse, R32, RZ ;  /* 0x000000204e1c7224 */ /* 0x040fe200078e02ff */
[----:B------:R-:W-:Y:S01]  /*6770*/  SHF.L.U32 R85, R99, 0x8, RZ ;  /* 0x0000000863557819 */ /* 0x000fe200000006ff */
[C---:B------:R-:W-:Y:S02]  /*6780*/  IMAD R29, R78.reuse, R33, RZ ;  /* 0x000000214e1d7224 */ /* 0x040fe400078e02ff */
[----:B------:R-:W-:Y:S01]  /*6790*/  IMAD R31, R81, R82, R31 ;  /* 0x00000052511f7224 */ /* 0x000fe200078e021f */
[----:B------:R-:W-:Y:S01]  /*67a0*/  SHF.R.S32.HI R85, RZ, 0x18, R85 ;  /* 0x00000018ff557819 */ /* 0x000fe20000011455 */
[----:B------:R-:W-:Y:S01]  /*67b0*/  IMAD R30, R78, R34, RZ ;  /* 0x000000224e1e7224 */ /* 0x000fe200078e02ff */
[----:B------:R-:W-:Y:S01]  /*67c0*/  PRMT R81, R104, 0x8880, RZ ;  /* 0x0000888068517816 */ /* 0x000fe200000000ff */
[----:B------:R-:W-:Y:S01]  /*67d0*/  IMAD R28, R83, R82, R28 ;  /* 0x00000052531c7224 */ /* 0x000fe200078e021c */
[----:B------:R-:W-:Y:S01]  /*67e0*/  I2IP.S8.S32.SAT R102, R31, R26, RZ ;  /* 0x0000001a1f667239 */ /* 0x000fe200000014ff */
[----:B------:R-:W-:Y:S01]  /*67f0*/  IMAD R29, R84, R82, R29 ;  /* 0x00000052541d7224 */ /* 0x000fe200078e021d */
[----:B------:R-:W-:Y:S01]  /*6800*/  SHF.L.U32 R83, R104, 0x10, RZ ;  /* 0x0000001068537819 */ /* 0x000fe200000006ff */
[----:B------:R-:W-:Y:S01]  /*6810*/  IMAD R35, R78, R35, RZ ;  /* 0x000000234e237224 */ /* 0x000fe200078e02ff */
[----:B------:R-:W-:Y:S01]  /*6820*/  I2IP.S8.S32.SAT R102, R25, R24, R102 ;  /* 0x0000001819667239 */ /* 0x000fe20000001466 */
[----:B------:R-:W-:Y:S01]  /*6830*/  IMAD R30, R85, R82, R30 ;  /* 0x00000052551e7224 */ /* 0x000fe200078e021e */
[----:B------:R-:W-:Y:S01]  /*6840*/  SHF.L.U32 R85, R104, 0x8, RZ ;  /* 0x0000000868557819 */ /* 0x000fe200000006ff */
[C---:B------:R-:W-:Y:S01]  /*6850*/  IMAD R32, R78.reuse, R36, RZ ;  /* 0x000000244e207224 */ /* 0x040fe200078e02ff */
[----:B------:R-:W-:Y:S01]  /*6860*/  SHF.R.S32.HI R83, RZ, 0x18, R83 ;  /* 0x00000018ff537819 */ /* 0x000fe20000011453 */
[----:B------:R-:W-:Y:S01]  /*6870*/  IMAD R33, R78, R37, RZ ;  /* 0x000000254e217224 */ /* 0x000fe200078e02ff */
[----:B------:R-:W-:Y:S01]  /*6880*/  SHF.R.S32.HI R85, RZ, 0x18, R85 ;  /* 0x00000018ff557819 */ /* 0x000fe20000011455 */
[----:B------:R-:W-:Y:S01]  /*6890*/  IMAD R35, R86, R82, R35 ;  /* 0x0000005256237224 */ /* 0x000fe200078e0223 */
[----:B------:R-:W-:Y:S01]  /*68a0*/  PRMT R84, R105, 0x8880, RZ ;  /* 0x0000888069547816 */ /* 0x000fe200000000ff */
[----:B------:R-:W-:Y:S01]  /*68b0*/  IMAD R34, R78, R38, RZ ;  /* 0x000000264e227224 */ /* 0x000fe200078e02ff */
[----:B------:R-:W-:Y:S01]  /*68c0*/  SHF.L.U32 R86, R108, 0x10, RZ ;  /* 0x000000106c567819 */ /* 0x000fe200000006ff */
[----:B------:R-:W-:Y:S01]  /*68d0*/  IMAD R32, R81, R82, R32 ;  /* 0x0000005251207224 */ /* 0x000fe200078e0220 */
[----:B------:R-:W-:Y:S01]  /*68e0*/  SHF.R.S32.HI R81, RZ, 0x18, R104 ;  /* 0x00000018ff517819 */ /* 0x000fe20000011468 */
[C---:B------:R-:W-:Y:S01]  /*68f0*/  IMAD R39, R78.reuse, R39, RZ ;  /* 0x000000274e277224 */ /* 0x040fe200078e02ff */
[----:B------:R-:W-:Y:S01]  /*6900*/  I2IP.S8.S32.SAT R103, R35, R30, RZ ;  /* 0x0000001e23677239 */ /* 0x000fe200000014ff */
[-C--:B------:R-:W-:Y:S02]  /*6910*/  IMAD R33, R83, R82.reuse, R33 ;  /* 0x0000005253217224 */ /* 0x080fe400078e0221 */
[----:B------:R-:W-:Y:S01]  /*6920*/  IMAD R34, R85, R82, R34 ;  /* 0x0000005255227224 */ /* 0x000fe200078e0222 */
[----:B------:R-:W-:Y:S01]  /*6930*/  I2IP.S8.S32.SAT R103, R29, R28, R103 ;  /* 0x0000001c1d677239 */ /* 0x000fe20000001467 */
[C---:B------:R-:W-:Y:S01]  /*6940*/  IMAD.U32 R83, R105.reuse, 0x10000, RZ ;  /* 0x0001000069537824 */ /* 0x040fe200078e00ff */
[----:B------:R-:W-:Y:S01]  /*6950*/  SHF.L.U32 R85, R105, 0x8, RZ ;  /* 0x0000000869557819 */ /* 0x000fe200000006ff */
[----:B------:R-:W-:Y:S01]  /*6960*/  IMAD R39, R81, R82, R39 ;  /* 0x0000005251277224 */ /* 0x000fe200078e0227 */
[----:B------:R-:W-:Y:S01]  /*6970*/  MOV R81, R84 ;  /* 0x0000005400517202 */ /* 0x000fe20000000f00 */
[C---:B------:R-:W-:Y:S01]  /*6980*/  IMAD R36, R78.reuse, R40, RZ ;  /* 0x000000284e247224 */ /* 0x040fe200078e02ff */
[----:B------:R-:W-:Y:S01]  /*6990*/  SHF.R.S32.HI R83, RZ, 0x18, R83 ;  /* 0x00000018ff537819 */ /* 0x000fe20000011453 */
[C---:B------:R-:W-:Y:S01]  /*69a0*/  IMAD R37, R78.reuse, R41, RZ ;  /* 0x000000294e257224 */ /* 0x040fe200078e02ff */
[----:B------:R-:W-:Y:S01]  /*69b0*/  SHF.R.S32.HI R85, RZ, 0x18, R85 ;  /* 0x00000018ff557819 */ /* 0x000fe20000011455 */
[C---:B------:R-:W-:Y:S01]  /*69c0*/  IMAD R38, R78.reuse, R42, RZ ;  /* 0x0000002a4e267224 */ /* 0x040fe200078e02ff */
[----:B------:R1:W-:Y:S01]  /*69d0*/  STS.128 [R175+0x4200], R100 ;  /* 0x00420064af007388 */ /* 0x0003e20000000c00 */
[----:B------:R-:W-:Y:S01]  /*69e0*/  IMAD R36, R81, R82, R36 ;  /* 0x0000005251247224 */ /* 0x000fe200078e0224 */
[----:B------:R-:W-:Y:S01]  /*69f0*/  I2IP.S8.S32.SAT R112, R39, R34, RZ ;  /* 0x0000002227707239 */ /* 0x000fe200000014ff */
[-C--:B------:R-:W-:Y:S01]  /*6a00*/  IMAD R37, R83, R82.reuse, R37 ;  /* 0x0000005253257224 */ /* 0x080fe200078e0225 */
[----:B------:R-:W-:Y:S01]  /*6a10*/  SHF.R.S32.HI R84, RZ, 0x18, R105 ;  /* 0x00000018ff547819 */ /* 0x000fe20000011469 */
[----:B------:R-:W-:Y:S01]  /*6a20*/  IMAD R43, R78, R43, RZ ;  /* 0x0000002b4e2b7224 */ /* 0x000fe200078e02ff */
[C---:B------:R-:W-:Y:S01]  /*6a30*/  SHF.L.U32 R83, R106.reuse, 0x10, RZ ;  /* 0x000000106a537819 */ /* 0x040fe200000006ff */
[----:B------:R-:W-:Y:S01]  /*6a40*/  IMAD R38, R85, R82, R38 ;  /* 0x0000005255267224 */ /* 0x000fe200078e0226 */
[----:B------:R-:W-:Y:S01]  /*6a50*/  PRMT R81, R106, 0x8880, RZ ;  /* 0x000088806a517816 */ /* 0x000fe200000000ff */
[----:B------:R-:W-:Y:S01]  /*6a60*/  IMAD R40, R78, R44, RZ ;  /* 0x0000002c4e287224 */ /* 0x000fe200078e02ff */
[----:B------:R-:W-:Y:S01]  /*6a70*/  SHF.L.U32 R85, R106, 0x8, RZ ;  /* 0x000000086a557819 */ /* 0x000fe200000006ff */
[----:B------:R-:W-:Y:S01]  /*6a80*/  IMAD R41, R78, R45, RZ ;  /* 0x0000002d4e297224 */ /* 0x000fe200078e02ff */
[----:B------:R-:W-:Y:S01]  /*6a90*/  SHF.R.S32.HI R83, RZ, 0x18, R83 ;  /* 0x00000018ff537819 */ /* 0x000fe20000011453 */
[----:B------:R-:W-:Y:S01]  /*6aa0*/  IMAD R43, R84, R82, R43 ;  /* 0x00000052542b7224 */ /* 0x000fe200078e022b */
[----:B------:R-:W-:Y:S01]  /*6ab0*/  SHF.R.S32.HI R85, RZ, 0x18, R85 ;  /* 0x00000018ff557819 */ /* 0x000fe20000011455 */
[C---:B------:R-:W-:Y:S01]  /*6ac0*/  IMAD R42, R78.reuse, R46, RZ ;  /* 0x0000002e4e2a7224 */ /* 0x040fe200078e02ff */
[----:B------:R-:W-:Y:S01]  /*6ad0*/  I2IP.S8.S32.SAT R112, R33, R32, R112 ;  /* 0x0000002021707239 */ /* 0x000fe20000001470 */
[----:B------:R-:W-:Y:S01]  /*6ae0*/  IMAD R40, R81, R82, R40 ;  /* 0x0000005251287224 */ /* 0x000fe200078e0228 */
[----:B------:R-:W-:Y:S01]  /*6af0*/  SHF.R.S32.HI R84, RZ, 0x18, R106 ;  /* 0x00000018ff547819 */ /* 0x000fe2000001146a */
[----:B------:R-:W-:Y:S01]  /*6b00*/  IMAD R47, R78, R47, RZ ;  /* 0x0000002f4e2f7224 */ /* 0x000fe200078e02ff */
[----:B------:R-:W-:Y:S01]  /*6b10*/  I2IP.S8.S32.SAT R113, R43, R38, RZ ;  /* 0x000000262b717239 */ /* 0x000fe200000014ff */
[-C--:B------:R-:W-:Y:S01]  /*6b20*/  IMAD R41, R83, R82.reuse, R41 ;  /* 0x0000005253297224 */ /* 0x080fe200078e0229 */
[----:B------:R-:W-:Y:S01]  /*6b30*/  PRMT R81, R107, 0x8880, RZ ;  /* 0x000088806b517816 */ /* 0x000fe200000000ff */
[-C--:B------:R-:W-:Y:S01]  /*6b40*/  IMAD R42, R85, R82.reuse, R42 ;  /* 0x00000052552a7224 */ /* 0x080fe200078e022a */
[----:B------:R-:W-:Y:S01]  /*6b50*/  SHF.L.U32 R83, R107, 0x10, RZ ;  /* 0x000000106b537819 */ /* 0x000fe200000006ff */
[----:B------:R-:W-:Y:S01]  /*6b60*/  IMAD R47, R84, R82, R47 ;  /* 0x00000052542f7224 */ /* 0x000fe200078e022f */
[----:B------:R-:W-:Y:S01]  /*6b70*/  I2IP.S8.S32.SAT R113, R37, R36, R113 ;  /* 0x0000002425717239 */ /* 0x000fe20000001471 */
[C---:B------:R-:W-:Y:S01]  /*6b80*/  IMAD R44, R78.reuse, R48, RZ ;  /* 0x000000304e2c7224 */ /* 0x040fe200078e02ff */
[----:B------:R-:W-:Y:S01]  /*6b90*/  SHF.R.S32.HI R83, RZ, 0x18, R83 ;  /* 0x00000018ff537819 */ /* 0x000fe20000011453 */
[----:B------:R-:W-:Y:S01]  /*6ba0*/  IMAD.SHL.U32 R84, R107, 0x100, RZ ;  /* 0x000001006b547824 */ /* 0x000fe200078e00ff */
[----:B------:R-:W-:Y:S01]  /*6bb0*/  I2IP.S8.S32.SAT R114, R47, R42, RZ ;  /* 0x0000002a2f727239 */ /* 0x000fe200000014ff */
[----:B------:R-:W-:Y:S01]  /*6bc0*/  IMAD R45, R78, R49, RZ ;  /* 0x000000314e2d7224 */ /* 0x000fe200078e02ff */
[----:B------:R-:W-:Y:S01]  /*6bd0*/  PRMT R85, R108, 0x8880, RZ ;  /* 0x000088806c557816 */ /* 0x000fe200000000ff */
[----:B------:R-:W-:Y:S01]  /*6be0*/  IMAD R44, R81, R82, R44 ;  /* 0x00000052512c7224 */ /* 0x000fe200078e022c */
[----:B------:R-:W-:Y:S01]  /*6bf0*/  SHF.R.S32.HI R81, RZ, 0x18, R84 ;  /* 0x00000018ff517819 */ /* 0x000fe20000011454 */
[C---:B------:R-:W-:Y:S01]  /*6c00*/  IMAD R46, R78.reuse, R50, RZ ;  /* 0x000000324e2e7224 */ /* 0x040fe200078e02ff */
[----:B------:R-:W-:Y:S01]  /*6c10*/  I2IP.S8.S32.SAT R114, R41, R40, R114 ;  /* 0x0000002829727239 */ /* 0x000fe20000001472 */
[----:B------:R-:W-:Y:S01]  /*6c20*/  IMAD R45, R83, R82, R45 ;  /* 0x00000052532d7224 */ /* 0x000fe200078e022d */
[----:B------:R-:W-:Y:S01]  /*6c30*/  SHF.R.S32.HI R83, RZ, 0x18, R107 ;  /* 0x00000018ff537819 */ /* 0x000fe2000001146b */
[----:B------:R-:W-:Y:S01]  /*6c40*/  IMAD R51, R78, R51, RZ ;  /* 0x000000334e337224 */ /* 0x000fe200078e02ff */
[----:B------:R-:W-:Y:S01]  /*6c50*/  SHF.L.U32 R84, R108, 0x8, RZ ;  /* 0x000000086c547819 */ /* 0x000fe200000006ff */
[C---:B------:R-:W-:Y:S02]  /*6c60*/  IMAD R48, R78.reuse, R52, RZ ;  /* 0x000000344e307224 */ /* 0x040fe400078e02ff */
[-C--:B------:R-:W-:Y:S01]  /*6c70*/  IMAD R46, R81, R82.reuse, R46 ;  /* 0x00000052512e7224 */ /* 0x080fe200078e022e */
[----:B------:R-:W-:Y:S01]  /*6c80*/  SHF.R.S32.HI R81, RZ, 0x18, R86 ;  /* 0x00000018ff517819 */ /* 0x000fe20000011456 */
[C---:B------:R-:W-:Y:S01]  /*6c90*/  IMAD R49, R78.reuse, R53, RZ ;  /* 0x000000354e317224 */ /* 0x040fe200078e02ff */
[----:B------:R-:W-:Y:S01]  /*6ca0*/  SHF.R.S32.HI R86, RZ, 0x18, R111 ;  /* 0x00000018ff567819 */ /* 0x000fe2000001146f */
[----:B------:R-:W-:Y:S01]  /*6cb0*/  IMAD R51, R83, R82, R51 ;  /* 0x0000005253337224 */ /* 0x000fe200078e0233 */
[----:B------:R-:W-:Y:S01]  /*6cc0*/  SHF.R.S32.HI R83, RZ, 0x18, R84 ;  /* 0x00000018ff537819 */ /* 0x000fe20000011454 */
[C---:B------:R-:W-:Y:S01]  /*6cd0*/  IMAD R50, R78.reuse, R54, RZ ;  /* 0x000000364e327224 */ /* 0x040fe200078e02ff */
[----:B------:R-:W-:Y:S01]  /*6ce0*/  SHF.R.S32.HI R84, RZ, 0x18, R108 ;  /* 0x00000018ff547819 */ /* 0x000fe2000001146c */
[----:B------:R-:W-:Y:S01]  /*6cf0*/  IMAD R48, R85, R82, R48 ;  /* 0x0000005255307224 */ /* 0x000fe200078e0230 */
[----:B------:R-:W-:Y:S01]  /*6d00*/  I2IP.S8.S32.SAT R115, R51, R46, RZ ;  /* 0x0000002e33737239 */ /* 0x000fe200000014ff */
[C---:B------:R-:W-:Y:S01]  /*6d10*/  IMAD R55, R78.reuse, R55, RZ ;  /* 0x000000374e377224 */ /* 0x040fe200078e02ff */
[----:B------:R-:W-:Y:S01]  /*6d20*/  SHF.L.U32 R85, R109, 0x10, RZ ;  /* 0x000000106d557819 */ /* 0x000fe200000006ff */
[----:B------:R-:W-:Y:S01]  /*6d30*/  IMAD R49, R81, R82, R49 ;  /* 0x0000005251317224 */ /* 0x000fe200078e0231 */
[----:B------:R-:W-:Y:S01]  /*6d40*/  PRMT R81, R109, 0x8880, RZ ;  /* 0x000088806d517816 */ /* 0x000fe200000000ff */
[----:B------:R-:W-:Y:S01]  /*6d50*/  IMAD R52, R78, R56, RZ ;  /* 0x000000384e347224 */ /* 0x000fe200078e02ff */
[----:B------:R-:W-:Y:S01]  /*6d60*/  I2IP.S8.S32.SAT R115, R45, R44, R115 ;  /* 0x0000002c2d737239 */ /* 0x000fe20000001473 */
[-C--:B------:R-:W-:Y:S01]  /*6d70*/  IMAD R50, R83, R82.reuse, R50 ;  /* 0x0000005253327224 */ /* 0x080fe200078e0232 */
[----:B------:R-:W-:Y:S01]  /*6d80*/  SHF.R.S32.HI R83, RZ, 0x18, R85 ;  /* 0x00000018ff537819 */ /* 0x000fe20000011455 */
[-C--:B------:R-:W-:Y:S01]  /*6d90*/  IMAD R55, R84, R82.reuse, R55 ;  /* 0x0000005254377224 */ /* 0x080fe200078e0237 */
[----:B------:R-:W-:Y:S01]  /*6da0*/  PRMT R85, R110, 0x8880, RZ ;  /* 0x000088806e557816 */ /* 0x000fe200000000ff */
[----:B------:R-:W-:Y:S01]  /*6db0*/  IMAD R52, R81, R82, R52 ;  /* 0x0000005251347224 */ /* 0x000fe200078e0234 */
[----:B------:R-:W-:Y:S01]  /*6dc0*/  SHF.L.U32 R81, R109, 0x8, RZ ;  /* 0x000000086d517819 */ /* 0x000fe200000006ff */
[C---:B------:R-:W-:Y:S01]  /*6dd0*/  IMAD R53, R78.reuse, R57, RZ ;  /* 0x000000394e357224 */ /* 0x040fe200078e02ff */
[----:B------:R1:W-:Y:S01]  /*6de0*/  STS.128 [R174+0x4200], R112 ;  /* 0x00420070ae007388 */ /* 0x0003e20000000c00 */
[----:B------:R-:W-:Y:S01]  /*6df0*/  IMAD R54, R78, R58, RZ ;  /* 0x0000003a4e367224 */ /* 0x000fe200078e02ff */
[----:B------:R-:W-:Y:S01]  /*6e00*/  SHF.R.S32.HI R81, RZ, 0x18, R81 ;  /* 0x00000018ff517819 */ /* 0x000fe20000011451 */
[----:B------:R-:W-:Y:S01]  /*6e10*/  IMAD R53, R83, R82, R53 ;  /* 0x0000005253357224 */ /* 0x000fe200078e0235 */
[----:B------:R-:W-:Y:S01]  /*6e20*/  SHF.L.U32 R84, R110, 0x10, RZ ;  /* 0x000000106e547819 */ /* 0x000fe200000006ff */
[C---:B------:R-:W-:Y:S01]  /*6e30*/  IMAD R59, R78.reuse, R59, RZ ;  /* 0x0000003b4e3b7224 */ /* 0x040fe200078e02ff */
[----:B------:R-:W-:Y:S01]  /*6e40*/  SHF.R.S32.HI R83, RZ, 0x18, R109 ;  /* 0x00000018ff537819 */ /* 0x000fe2000001146d */
[C---:B------:R-:W-:Y:S01]  /*6e50*/  IMAD R56, R78.reuse, R60, RZ ;  /* 0x0000003c4e387224 */ /* 0x040fe200078e02ff */
[----:B------:R-:W-:Y:S01]  /*6e60*/  I2IP.S8.S32.SAT R120, R55, R50, RZ ;  /* 0x0000003237787239 */ /* 0x000fe200000014ff */
[----:B------:R-:W-:Y:S01]  /*6e70*/  IMAD R54, R81, R82, R54 ;  /* 0x0000005251367224 */ /* 0x000fe200078e0236 */
[----:B------:R-:W-:Y:S01]  /*6e80*/  SHF.R.S32.HI R84, RZ, 0x18, R84 ;  /* 0x00000018ff547819 */ /* 0x000fe20000011454 */
[----:B------:R-:W-:Y:S01]  /*6e90*/  IMAD R57, R78, R61, RZ ;  /* 0x0000003d4e397224 */ /* 0x000fe200078e02ff */
[----:B------:R-:W-:Y:S01]  /*6ea0*/  I2IP.S8.S32.SAT R120, R49, R48, R120 ;  /* 0x0000003031787239 */ /* 0x000fe20000001478 */
[-C--:B------:R-:W-:Y:S01]  /*6eb0*/  IMAD R59, R83, R82.reuse, R59 ;  /* 0x00000052533b7224 */ /* 0x080fe200078e023b */
[----:B------:R-:W-:Y:S01]  /*6ec0*/  PRMT R83, R111, 0x8880, RZ ;  /* 0x000088806f537816 */ /* 0x000fe200000000ff */
[-C--:B------:R-:W-:Y:S01]  /*6ed0*/  IMAD R56, R85, R82.reuse, R56 ;  /* 0x0000005255387224 */ /* 0x080fe200078e0238 */
[----:B------:R-:W-:Y:S01]  /*6ee0*/  SHF.R.S32.HI R81, RZ, 0x18, R110 ;  /* 0x00000018ff517819 */ /* 0x000fe2000001146e */
[----:B------:R-:W-:Y:S01]  /*6ef0*/  IMAD R57, R84, R82, R57 ;  /* 0x0000005254397224 */ /* 0x000fe200078e0239 */
[----:B------:R-:W-:Y:S01]  /*6f00*/  I2IP.S8.S32.SAT R121, R59, R54, RZ ;  /* 0x000000363b797239 */ /* 0x000fe200000014ff */
[C---:B------:R-:W-:Y:S01]  /*6f10*/  IMAD R58, R78.reuse, R62, RZ ;  /* 0x0000003e4e3a7224 */ /* 0x040fe200078e02ff */
[C---:B------:R-:W-:Y:S01]  /*6f20*/  SHF.L.U32 R85, R111.reuse, 0x8, RZ ;  /* 0x000000086f557819 */ /* 0x040fe200000006ff */
[----:B------:R-:W-:Y:S01]  /*6f30*/  IMAD.U32 R84, R111, 0x10000, RZ ;  /* 0x000100006f547824 */ /* 0x000fe200078e00ff */
[----:B------:R-:W-:Y:S01]  /*6f40*/  I2IP.S8.S32.SAT R121, R53, R52, R121 ;  /* 0x0000003435797239 */ /* 0x000fe20000001479 */
[C---:B------:R-:W-:Y:S01]  /*6f50*/  IMAD R63, R78.reuse, R63, RZ ;  /* 0x0000003f4e3f7224 */ /* 0x040fe200078e02ff */
[----:B------:R-:W-:Y:S01]  /*6f60*/  SHF.R.S32.HI R85, RZ, 0x18, R85 ;  /* 0x00000018ff557819 */ /* 0x000fe20000011455 */
[C---:B------:R-:W-:Y:S01]  /*6f70*/  IMAD R60, R78.reuse, R64, RZ ;  /* 0x000000404e3c7224 */ /* 0x040fe200078e02ff */
[----:B------:R-:W-:Y:S01]  /*6f80*/  SHF.R.S32.HI R84, RZ, 0x18, R84 ;  /* 0x00000018ff547819 */ /* 0x000fe20000011454 */
[-C--:B------:R-:W-:Y:S02]  /*6f90*/  IMAD R58, R87, R82.reuse, R58 ;  /* 0x00000052573a7224 */ /* 0x080fe400078e023a */
[C---:B------:R-:W-:Y:S02]  /*6fa0*/  IMAD R61, R78.reuse, R65, RZ ;  /* 0x000000414e3d7224 */ /* 0x040fe400078e02ff */
[-C--:B------:R-:W-:Y:S02]  /*6fb0*/  IMAD R63, R81, R82.reuse, R63 ;  /* 0x00000052513f7224 */ /* 0x080fe400078e023f */
[----:B------:R-:W-:Y:S02]  /*6fc0*/  IMAD R60, R83, R82, R60 ;  /* 0x00000052533c7224 */ /* 0x000fe400078e023c */
[----:B------:R-:W-:Y:S01]  /*6fd0*/  IMAD R62, R78, R66, RZ ;  /* 0x000000424e3e7224 */ /* 0x000fe200078e02ff */
[----:B------:R-:W-:Y:S01]  /*6fe0*/  I2IP.S8.S32.SAT R122, R63, R58, RZ ;  /* 0x0000003a3f7a7239 */ /* 0x000fe200000014ff */
[----:B------:R-:W-:Y:S02]  /*6ff0*/  IMAD R61, R84, R82, R61 ;  /* 0x00000052543d7224 */ /* 0x000fe400078e023d */
[----:B------:R-:W-:Y:S01]  /*7000*/  IMAD R67, R78, R67, RZ ;  /* 0x000000434e437224 */ /* 0x000fe200078e02ff */
[----:B------:R-:W-:Y:S01]  /*7010*/  I2IP.S8.S32.SAT R122, R57, R56, R122 ;  /* 0x00000038397a7239 */ /* 0x000fe2000000147a */
[-C--:B------:R-:W-:Y:S02]  /*7020*/  IMAD R62, R85, R82.reuse, R62 ;  /* 0x00000052553e7224 */ /* 0x080fe400078e023e */
[----:B------:R-:W-:Y:S05]  /*7030*/  IMAD R67, R86, R82, R67 ;  /* 0x0000005256437224 */ /* 0x000fea00078e0243 */
[----:B------:R-:W-:Y:S04]  /*7040*/  I2IP.S8.S32.SAT R123, R67, R62, RZ ;  /* 0x0000003e437b7239 */ /* 0x000fe800000014ff */
[----:B------:R-:W-:Y:S05]  /*7050*/  I2IP.S8.S32.SAT R123, R61, R60, R123 ;  /* 0x0000003c3d7b7239 */ /* 0x000fea000000147b */
[----:B------:R1:W-:Y:S01]  /*7060*/  STS.128 [R173+0x4200], R120 ;  /* 0x00420078ad007388 */ /* 0x0003e20000000c00 */
[----:B------:R-:W-:Y:S01]  /*7070*/  @!PT LDS RZ, [RZ] ;  /* 0x00000000fffff984 */ /* 0x000fe20000000800 */
[----:B------:R-:W-:Y:S01]  /*7080*/  @!PT LDS RZ, [RZ] ;  /* 0x00000000fffff984 */ /* 0x000fe20000000800 */
[----:B------:R-:W-:Y:S01]  /*7090*/  @!PT LDS RZ, [RZ] ;  /* 0x00000000fffff984 */ /* 0x000fe20000000800 */
[----:B------:R-:W-:Y:S01]  /*70a0*/  @!PT LDS RZ, [RZ] ;  /* 0x00000000fffff984 */ /* 0x000fe20000000800 */
[----:B------:R2:W-:Y:S07]  /*70b0*/  MEMBAR.ALL.CTA ;  /* 0x0000000000007992 */ /* 0x0005ee0000008000 */
[----:B--2---:R-:W2:Y:S02]  /*70c0*/  FENCE.VIEW.ASYNC.S ;  /* 0x00000000000073c6 */ /* 0x004ea40000000000 */
[----:B--2---:R-:W-:Y:S06]  /*70d0*/  BAR.SYNC.DEFER_BLOCKING 0x1, 0x80 ;  /* 0x0042000000007b1d */ /* 0x004fec0000010000 */
[----:B------:R-:W-:Y:S05]  /*70e0*/  @P0 BRA `(.L_x_112) ;  /* 0x0000000000280947 */ /* 0x000fea0003800000 */
[----:B------:R-:W-:Y:S02]  /*70f0*/  UIADD3 UR4, UPT, UPT, UR49, 0x4200, URZ ;  /* 0x0000420031047890 */ /* 0x000fe4000fffe0ff */
[----:B------:R-:W-:Y:S01]  /*7100*/  UIADD3 UR6, UP0, UPT, UR52, 0x680, URZ ;  /* 0x0000068034067890 */ /* 0x000fe2000ff1e0ff */
[----:B------:R-:W-:Y:S03]  /*7110*/  UMOV UR43, UR36 ;  /* 0x00000024002b7c82 */ /* 0x000fe60008000000 */
[----:B------:R-:W-:Y:S01]  /*7120*/  MOV R168, UR4 ;  /* 0x0000000400a87c02 */ /* 0x000fe20008000f00 */
[----:B------:R-:W-:Y:S03]  /*7130*/  UIADD3.X UR7, UPT, UPT, URZ, UR53, URZ, UP0, !UPT ;  /* 0x00000035ff077290 */ /* 0x000fe600087fe4ff */
[----:B------:R-:W-:Y:S11]  /*7140*/  R2UR UR40, R168 ;  /* 0x00000000a82872ca */ /* 0x000ff600000e0000 */
[----:B------:R-:W-:Y:S02]  /*7150*/  @!UPT UIADD3 URZ, UPT, UPT, URZ, URZ, URZ ;  /* 0x000000fffffff290 */ /* 0x000fe4000fffe0ff */
[----:B------:R2:W-:Y:S01]  /*7160*/  UTMASTG.3D [UR40], [UR6] ;  /* 0x00000028060073b5 */ /* 0x0005e20008010000 */
[----:B------:R0:W-:Y:S01]  /*7170*/  UTMACMDFLUSH ;  /* 0x00000000000079b7 */ /* 0x0001e20000000000 */
[----:B--2---:R-:W-:Y:S04]  /*7180*/  DEPBAR.LE SB0, 0x1 ;  /* 0x000080400000791a */ /* 0x004fe80000000000 */
.L_x_112:
[----:B------:R-:W-:Y:S05]  /*7190*/  BSYNC.RECONVERGENT B0 ;  /* 0x0000000000007941 */ /* 0x000fea0003800200 */
.L_x_111:
[----:B------:R-:W-:Y:S06]  /*71a0*/  BAR.SYNC.DEFER_BLOCKING 0x1, 0x80 ;  /* 0x0042000000007b1d */ /* 0x000fec0000010000 */
[----:B------:R-:W2:Y:S01]  /*71b0*/  @P6 SYNCS.PHASECHK.TRANS64.TRYWAIT P0, [R124+URZ+0x30], R125 ;  /* 0x0000307d7c0065a7 */ /* 0x000ea200080011ff */
[----:B------:R-:W-:Y:S01]  /*71c0*/  BSSY B1, `(.L_x_113) ;  /* 0x0000023000017945 */ /* 0x000fe20003800000 */
[----:B--2---:R-:W-:Y:S03]  /*71d0*/  @P6 SEL R116, RZ, 0x1, !P0 ;  /* 0x00000001ff746807 */ /* 0x004fe60004000000 */
[----:B------:R-:W-:Y:S05]  /*71e0*/  @!P6 BRA `(.L_x_114) ;  /* 0x000000000080e947 */ /* 0x000fea0003800000 */
[----:B------:R-:W-:Y:S01]  /*71f0*/  ISETP.NE.AND P1, PT, R117, RZ, PT ;  /* 0x000000ff7500720c */ /* 0x000fe20003f25270 */
[----:B------:R-:W-:Y:S01]  /*7200*/  BSSY B0, `(.L_x_115) ;  /* 0x000000a000007945 */ /* 0x000fe20003800000 */
[----:B------:R-:W-:Y:S11]  /*7210*/  ISETP.NE.AND P0, PT, R116, RZ, PT ;  /* 0x000000ff7400720c */ /* 0x000ff60003f05270 */
[----:B------:R-:W-:Y:S04]  /*7220*/  @P1 IMAD R119, R162, 0x2000, R119 ;  /* 0x00002000a2771824 */ /* 0x000fe800078e0277 */
[--C-:B------:R-:W-:Y:S01]  /*7230*/  @P1 IMAD.IADD R118, R118, 0x1, R119.reuse ;  /* 0x0000000176761824 */ /* 0x100fe200078e0277 */
[----:B------:R-:W-:Y:S01]  /*7240*/  @P1 IADD3 R2, PT, PT, R167, R119, RZ ;  /* 0x00000077a7021210 */ /* 0x000fe20007ffe0ff */
[----:B------:R-:W-:Y:S01]  /*7250*/  @P1 IMAD.IADD R0, R166, 0x1, R119 ;  /* 0x00000001a6001824 */ /* 0x000fe200078e0277 */
[----:B------:R-:W-:Y:S06]  /*7260*/  @P0 BRA `(.L_x_116) ;  /* 0x00000000000c0947 */ /* 0x000fec0003800000 */
[----:B------:R-:W-:Y:S04]  /*7270*/  SHF.L.U32 R3, R161, 0x1f, RZ ;  /* 0x0000001fa1037819 */ /* 0x000fe800000006ff */
[----:B------:R-:W2:Y:S02]  /*7280*/  SYNCS.PHASECHK.TRANS64.TRYWAIT P0, [R124+URZ+0x30], R3 ;  /* 0x000030037c0075a7 */ /* 0x000ea400080011ff */
[----:B--2---:R-:W-:Y:S05]  /*7290*/  @!P0 BRA `(.L_x_117) ;  /* 0x0000002000288947 */ /* 0x004fea0003800000 */
.L_x_116:
[----:B------:R-:W-:Y:S05]  /*72a0*/  BSYNC B0 ;  /* 0x0000000000007941 */ /* 0x000fea0003800000 */
.L_x_115:
[----:B------:R-:W-:Y:S01]  /*72b0*/  ISETP.NE.AND P0, PT, R117, RZ, PT ;  /* 0x000000ff7500720c */ /* 0x000fe20003f05270 */
[----:B--2---:R-:W-:Y:S02]  /*72c0*/  VIADD R124, R124, 0x40 ;  /* 0x000000407c7c7836 */ /* 0x004fe40000000000 */
[----:B------:R-:W-:Y:S02]  /*72d0*/  IMAD.U32 R3, RZ, RZ, UR37 ;  /* 0x00000025ff037e24 */ /* 0x000fe4000f8e00ff */
[----:B------:R-:W-:Y:S03]  /*72e0*/  VIADD R162, R162, 0x1 ;  /* 0x00000001a2a27836 */ /* 0x000fe60000000000 */
[----:B------:R-:W-:Y:S05]  /*72f0*/  PRMT R3, R3, 0x654, R124 ;  /* 0x0000065403037816 */ /* 0x000fea000000007c */
[----:B------:R2:W3:Y:S04]  /*7300*/  @P0 LDS.128 R88, [R119+0x200] ;  /* 0x0002000077580984 */ /* 0x0004e80000000c00 */
[----:B------:R2:W4:Y:S04]  /*7310*/  @P0 LDS.128 R96, [R2+0x200] ;  /* 0x0002000002600984 */ /* 0x0005280000000c00 */
        /* <DEDUP_REMOVED lines=9> */
[----:B------:R-:W-:Y:S02]  /*73b0*/  SEL R4, RZ, 0x1, P0 ;  /* 0x00000001ff047807 */ /* 0x000fe40000000000 */
[----:B------:R-:W-:Y:S02]  /*73c0*/  SEL R162, R162, RZ, P0 ;  /* 0x000000ffa2a27207 */ /* 0x000fe40000000000 */
[----:B------:R-:W-:Y:S01]  /*73d0*/  LOP3.LUT R161, R161, R4, RZ, 0x3c, !PT ;  /* 0x00000004a1a17212 */ /* 0x000fe200078e3cff */
[----:B-----5:R2:W-:Y:S06]  /*73e0*/  SYNCS.ARRIVE.TRANS64.RED.A1T0 RZ, [R3+URZ], RZ ;  /* 0x000000ff03ff79a7 */ /* 0x0205ec00081004ff */
.L_x_114:
[----:B------:R-:W-:Y:S05]  /*73f0*/  BSYNC B1 ;  /* 0x0000000000017941 */ /* 0x000fea0003800000 */
.L_x_113:
[----:B--2---:R-:W-:Y:S05]  /*7400*/  VIADD R3, R80, 0x40 ;  /* 0x0000004050037836 */ /* 0x004fea0000000000 */
[----:B------:R-:W-:Y:S04]  /*7410*/  SHF.R.U32.HI R3, RZ, 0x15, R3 ;  /* 0x00000015ff037819 */ /* 0x000fe80000011603 */
[----:B------:R-:W-:Y:S11]  /*7420*/  LOP3.LUT P0, RZ, R3, 0x3, R156, 0x48, !PT ;  /* 0x0000000303ff7812 */ /* 0x000ff6000780489c */
[----:B------:R-:W-:Y:S02]  /*7430*/  @!UPT UIADD3 URZ, UPT, UPT, URZ, URZ, URZ ;  /* 0x000000fffffff290 */ /* 0x000fe4000fffe0ff */
[----:B------:R-:W-:Y:S05]  /*7440*/  @!P0 BRA `(.L_x_118) ;  /* 0x0000000000408947 */ /* 0x000fea0003800000 */
[----:B------:R-:W2:Y:S01]  /*7450*/  LDCU.64 UR8, c[0x4][0x70] ;  /* 0x01000e00ff0877ac */ /* 0x000ea20008000a00 */
[----:B------:R-:W-:Y:S01]  /*7460*/  MOV R3, 0x0 ;  /* 0x0000000000037802 */ /* 0x000fe20000000f00 */
[----:B------:R-:W-:Y:S02]  /*7470*/  HFMA2 R12, -RZ, RZ, 0, 5.9604644775390625e-08 ;  /* 0x00000001ff0c7431 */ /* 0x000fe400000001ff */
[----:B------:R-:W-:Y:S02]  /*7480*/  IMAD.MOV.U32 R8, RZ, RZ, 0x192 ;  /* 0x00000192ff087424 */ /* 0x000fe400078e00ff */
[----:B------:R-:W-:Y:S01]  /*7490*/  IMAD.MOV.U32 R13, RZ, RZ, RZ ;  /* 0x000000ffff0d7224 */ /* 0x000fe200078e00ff */
[----:B------:R-:W5:Y:S01]  /*74a0*/  LDCU.64 UR6, c[0x4][0x78] ;  /* 0x01000f00ff0677ac */ /* 0x000f620008000a00 */
[----:B------:R-:W1:Y:S01]  /*74b0*/  LDC.64 R2, c[0x4][R3] ;  /* 0x0100000003027b82 */ /* 0x000e620000000a00 */
[----:B------:R-:W3:Y:S01]  /*74c0*/  LDCU.64 UR4, c[0x4][0x10] ;  /* 0x01000200ff0477ac */ /* 0x000ee20008000a00 */
[----:B--2---:R-:W-:Y:S01]  /*74d0*/  MOV R5, UR9 ;  /* 0x0000000900057c02 */ /* 0x004fe20008000f00 */
[----:B------:R-:W-:Y:S01]  /*74e0*/  IMAD.U32 R4, RZ, RZ, UR8 ;  /* 0x00000008ff047e24 */ /* 0x000fe2000f8e00ff */
[----:B-----5:R-:W-:Y:S01]  /*74f0*/  MOV R7, UR7 ;  /* 0x0000000700077c02 */ /* 0x020fe20008000f00 */
[----:B------:R-:W-:Y:S01]  /*7500*/  IMAD.U32 R6, RZ, RZ, UR6 ;  /* 0x00000006ff067e24 */ /* 0x000fe2000f8e00ff */
[----:B---3--:R-:W-:Y:S01]  /*7510*/  MOV R11, UR5 ;  /* 0x00000005000b7c02 */ /* 0x008fe20008000f00 */
[----:B------:R-:W-:Y:S02]  /*7520*/  IMAD.U32 R10, RZ, RZ, UR4 ;  /* 0x00000004ff0a7e24 */ /* 0x000fe4000f8e00ff */
[----:B------:R-:W-:Y:S07]  /*7530*/  LEPC R20, `(.L_x_118) ;  /* 0x000000001014794e */ /* 0x000fee0000000000 */
[----:B-1--4-:R-:W-:Y:S05]  /*7540*/  CALL.ABS.NOINC R2 ;  /* 0x0000000002007343 */ /* 0x012fea0003c00000 */
.L_x_118:
[----:B------:R-:W-:Y:S01]  /*7550*/  ISETP.NE.AND P0, PT, R169, RZ, PT ;  /* 0x000000ffa900720c */ /* 0x000fe20003f05270 */
[----:B------:R-:W-:Y:S05]  /*7560*/  WARPSYNC.ALL ;  /* 0x0000000000007948 */ /* 0x000fea0003800000 */
[----:B------:R-:W-:Y:S01]  /*7570*/  R2UR UR4, R80 ;  /* 0x00000000500472ca */ /* 0x000fe200000e0000 */
[----:B---3--:R-:W-:Y:S01]  /*7580*/  IMAD.U32 R141, R90, 0x10000, RZ ;  /* 0x000100005a8d7824 */ /* 0x008fe200078e00ff */
[C---:B------:R-:W-:Y:S01]  /*7590*/  SHF.L.U32 R83, R88.reuse, 0x10, RZ ;  /* 0x0000001058537819 */ /* 0x040fe200000006ff */
[----:B----4-:R-:W-:Y:S01]  /*75a0*/  IMAD.U32 R126, R99, 0x10000, RZ ;  /* 0x00010000637e7824 */ /* 0x010fe200078e00ff */
[----:B------:R-:W-:Y:S01]  /*75b0*/  PRMT R81, R88, 0x8880, RZ ;  /* 0x0000888058517816 */ /* 0x000fe200000000ff */
[----:B-1----:R-:W-:Y:S01]  /*75c0*/  IMAD.U32 R115, R108, 0x10000, RZ ;  /* 0x000100006c737824 */ /* 0x002fe200078e00ff */
[----:B------:R-:W-:Y:S01]  /*75d0*/  SHF.L.U32 R84, R88, 0x8, RZ ;  /* 0x0000000858547819 */ /* 0x000fe200000006ff */
[----:B------:R-:W-:Y:S01]  /*75e0*/  IMAD.SHL.U32 R134, R96, 0x100, RZ ;  /* 0x0000010060867824 */ /* 0x000fe200078e00ff */
[----:B------:R-:W-:Y:S01]  /*75f0*/  SHF.R.S32.HI R83, RZ, 0x18, R83 ;  /* 0x00000018ff537819 */ /* 0x000fe20000011453 */
[----:B------:R-:W-:Y:S01]  /*7600*/  IMAD.SHL.U32 R119, R105, 0x100, RZ ;  /* 0x0000010069777824 */ /* 0x000fe200078e00ff */
[----:B------:R-:W-:Y:S01]  /*7610*/  SHF.R.S32.HI R84, RZ, 0x18, R84 ;  /* 0x00000018ff547819 */ /* 0x000fe20000011454 */
[----:B------:R-:W-:Y:S01]  /*7620*/  IMAD.SHL.U32 R92, R110, 0x100, RZ ;  /* 0x000001006e5c7824 */ /* 0x000fe200078e00ff */
[----:B------:R-:W-:Y:S01]  /*7630*/  SHF.R.S32.HI R85, RZ, 0x18, R88 ;  /* 0x00000018ff557819 */ /* 0x000fe20000011458 */
[----:B------:R-:W1:Y:S01]  /*7640*/  LDTM.x64 R4, tmem[UR4+0x40] ;  /* 0x00004004000479ee */ /* 0x000e620008340000 */
[----:B------:R-:W-:Y:S01]  /*7650*/  PRMT R145, R89, 0x8880, RZ ;  /* 0x0000888059917816 */ /* 0x000fe200000000ff */
[----:B------:R-:W-:Y:S01]  /*7660*/  NOP ;  /* 0x0000000000007918 */ /* 0x000fe20000000000 */
[----:B------:R-:W-:Y:S01]  /*7670*/  IADD3 R171, PT, PT, R171, 0xa0, RZ ;  /* 0x000000a0abab7810 */ /* 0x000fe20007ffe0ff */
[----:B------:R-:W-:Y:S01]  /*7680*/  BSSY.RECONVERGENT B0, `(.L_x_119) ;  /* 0x000011b000007945 */ /* 0x000fe20003800200 */
[----:B------:R-:W-:Y:S02]  /*7690*/  PRMT R102, R109, 0x8880, RZ ;  /* 0x000088806d667816 */ /* 0x000fe400000000ff */
[----:B------:R-:W-:Y:S02]  /*76a0*/  LOP3.LUT R171, R171, 0xfefffff8, RZ, 0xc0, !PT ;  /* 0xfefffff8abab7812 */ /* 0x000fe400078ec0ff */
[C---:B------:R-:W-:Y:S02]  /*76b0*/  SHF.L.U32 R100, R109.reuse, 0x10, RZ ;  /* 0x000000106d647819 */ /* 0x040fe400000006ff */
[----:B-1----:R1:W-:Y:S01]  /*76c0*/  SYNCS.ARRIVE.TRANS64.RED.A1T0 RZ, [R171+URZ], RZ ;  /* 0x000000ffabff79a7 */ /* 0x0023e200081004ff */
[C---:B------:R-:W-:Y:S02]  /*76d0*/  PRMT R130, R98.reuse, 0x8880, RZ ;  /* 0x0000888062827816 */ /* 0x040fe400000000ff */
[C---:B------:R-:W-:Y:S02]  /*76e0*/  SHF.L.U32 R129, R98.reuse, 0x10, RZ ;  /* 0x0000001062817819 */ /* 0x040fe400000006ff */
[----:B------:R-:W-:Y:S02]  /*76f0*/  SHF.L.U32 R128, R98, 0x8, RZ ;  /* 0x0000000862807819 */ /* 0x000fe400000006ff */
[----:B------:R-:W-:Y:S02]  /*7700*/  SHF.R.S32.HI R95, RZ, 0x18, R98 ;  /* 0x00000018ff5f7819 */ /* 0x000fe40000011462 */
[----:B------:R-:W-:Y:S02]  /*7710*/  SHF.L.U32 R98, R109, 0x8, RZ ;  /* 0x000000086d627819 */ /* 0x000fe400000006ff */
[----:B------:R-:W-:Y:S01]  /*7720*/  SHF.L.U32 R144, R89, 0x10, RZ ;  /* 0x0000001059907819 */ /* 0x000fe200000006ff */
[----:B------:R-:W-:Y:S01]  /*7730*/  IMAD R0, R78, R4, RZ ;  /* 0x000000044e007224 */ /* 0x000fe200078e02ff */
[----:B------:R-:W-:Y:S01]  /*7740*/  PRMT R142, R90, 0x8880, RZ ;  /* 0x000088805a8e7816 */ /* 0x000fe200000000ff */
[C---:B------:R-:W-:Y:S01]  /*7750*/  IMAD R2, R78.reuse, R5, RZ ;  /* 0x000000054e027224 */ /* 0x040fe200078e02ff */
[----:B------:R-:W-:Y:S01]  /*7760*/  SHF.R.S32.HI R4, RZ, 0x18, R144 ;  /* 0x00000018ff047819 */ /* 0x000fe20000011490 */
[C---:B------:R-:W-:Y:S01]  /*7770*/  IMAD R3, R78.reuse, R6, RZ ;  /* 0x000000064e037224 */ /* 0x040fe200078e02ff */
[----:B------:R-:W-:Y:S01]  /*7780*/  SHF.R.S32.HI R86, RZ, 0x18, R89 ;  /* 0x00000018ff567819 */ /* 0x000fe20000011459 */
[-C--:B------:R-:W-:Y:S01]  /*7790*/  IMAD R0, R81, R82.reuse, R0 ;  /* 0x0000005251007224 */ /* 0x080fe200078e0200 */
[----:B------:R-:W-:Y:S01]  /*77a0*/  PRMT R139, R91, 0x8880, RZ ;  /* 0x000088805b8b7816 */ /* 0x000fe200000000ff */
[----:B------:R-:W-:Y:S01]  /*77b0*/  IMAD R7, R78, R7, RZ ;  /* 0x000000074e077224 */ /* 0x000fe200078e02ff */
[----:B------:R-:W-:Y:S01]  /*77c0*/  SHF.R.S32.HI R87, RZ, 0x18, R90 ;  /* 0x00000018ff577819 */ /* 0x000fe2000001145a */
[-C--:B------:R-:W-:Y:S01]  /*77d0*/  IMAD R2, R83, R82.reuse, R2 ;  /* 0x0000005253027224 */ /* 0x080fe200078e0202 */
[----:B------:R-:W-:Y:S01]  /*77e0*/  SHF.R.S32.HI R83, RZ, 0x18, R109 ;  /* 0x00000018ff537819 */ /* 0x000fe2000001146d */
[-C--:B------:R-:W-:Y:S01]  /*77f0*/  IMAD R3, R84, R82.reuse, R3 ;  /* 0x0000005254037224 */ /* 0x080fe200078e0203 */
[----:B------:R-:W-:Y:S01]  /*7800*/  SHF.L.U32 R138, R91, 0x10, RZ ;  /* 0x000000105b8a7819 */ /* 0x000fe200000006ff */
[----:B------:R-:W-:Y:S01]  /*7810*/  IMAD R7, R85, R82, R7 ;  /* 0x0000005255077224 */ /* 0x000fe200078e0207 */
[----:B------:R-:W-:Y:S01]  /*7820*/  PRMT R136, R96, 0x8880, RZ ;  /* 0x0000888060887816 */ /* 0x000fe200000000ff */
[----:B------:R-:W-:Y:S01]  /*7830*/  IMAD R8, R78, R8, RZ ;  /* 0x000000084e087224 */ /* 0x000fe200078e02ff */
[----:B------:R-:W-:Y:S01]  /*7840*/  SHF.L.U32 R135, R96, 0x10, RZ ;  /* 0x0000001060877819 */ /* 0x000fe200000006ff */
[C---:B------:R-:W-:Y:S01]  /*7850*/  IMAD R9, R78.reuse, R9, RZ ;  /* 0x000000094e097224 */ /* 0x040fe200078e02ff */
[----:B------:R-:W-:Y:S01]  /*7860*/  I2IP.S8.S32.SAT R109, R7, R3, RZ ;  /* 0x00000003076d7239 */ /* 0x000fe200000014ff */
[C---:B------:R-:W-:Y:S01]  /*7870*/  IMAD R10, R78.reuse, R10, RZ ;  /* 0x0000000a4e0a7224 */ /* 0x040fe200078e02ff */
[----:B------:R-:W-:Y:S01]  /*7880*/  MOV R3, R145 ;  /* 0x0000009100037202 */ /* 0x000fe20000000f00 */
[C---:B------:R-:W-:Y:S01]  /*7890*/  IMAD R7, R78.reuse, R20, RZ ;  /* 0x000000144e077224 */ /* 0x040fe200078e02ff */
[C---:B------:R-:W-:Y:S01]  /*78a0*/  PRMT R133, R97.reuse, 0x8880, RZ ;  /* 0x0000888061857816 */ /* 0x040fe200000000ff */
[----:B------:R-:W-:Y:S01]  /*78b0*/  IMAD R11, R78, R11, RZ ;  /* 0x0000000b4e0b7224 */ /* 0x000fe200078e02ff */
[----:B------:R-:W-:Y:S01]  /*78c0*/  SHF.L.U32 R132, R97, 0x10, RZ ;  /* 0x0000001061847819 */ /* 0x000fe200000006ff */
[----:B------:R-:W-:Y:S01]  /*78d0*/  IMAD R8, R3, R82, R8 ;  /* 0x0000005203087224 */ /* 0x000fe200078e0208 */
[----:B------:R-:W-:Y:S01]  /*78e0*/  MOV R3, R142 ;  /* 0x0000008e00037202 */ /* 0x000fe20000000f00 */
[----:B------:R-:W-:Y:S01]  /*78f0*/  IMAD R9, R4, R82, R9 ;  /* 0x0000005204097224 */ /* 0x000fe200078e0209 */
[----:B------:R-:W-:Y:S01]  /*7900*/  SHF.R.S32.HI R4, RZ, 0x18, R141 ;  /* 0x00000018ff047819 */ /* 0x000fe2000001148d */
[C---:B------:R-:W-:Y:S01]  /*7910*/  IMAD R20, R78.reuse, R25, RZ ;  /* 0x000000194e147224 */ /* 0x040fe200078e02ff */
[----:B------:R-:W-:Y:S01]  /*7920*/  SHF.R.S32.HI R93, RZ, 0x18, R97 ;  /* 0x00000018ff5d7819 */ /* 0x000fe20000011461 */
[C---:B------:R-:W-:Y:S01]  /*7930*/  IMAD R25, R78.reuse, R30, RZ ;  /* 0x0000001e4e197224 */ /* 0x040fe200078e02ff */
[----:B------:R-:W-:Y:S01]  /*7940*/  PRMT R127, R99, 0x8880, RZ ;  /* 0x00008880637f7816 */ /* 0x000fe200000000ff */
[----:B------:R-:W-:Y:S01]  /*7950*/  IMAD R12, R78, R12, RZ ;  /* 0x0000000c4e0c7224 */ /* 0x000fe200078e02ff */
[----:B------:R-:W-:Y:S01]  /*7960*/  PRMT R124, R104, 0x8880, RZ ;  /* 0x00008880687c7816 */ /* 0x000fe200000000ff */
[----:B------:R-:W-:Y:S01]  /*7970*/  IMAD R6, R78, R19, RZ ;  /* 0x000000134e067224 */ /* 0x000fe200078e02ff */
[----:B------:R-:W-:Y:S01]  /*7980*/  SHF.L.U32 R123, R104, 0x10, RZ ;  /* 0x00000010687b7819 */ /* 0x000fe200000006ff */
[C---:B------:R-:W-:Y:S01]  /*7990*/  IMAD R30, R78.reuse, R35, RZ ;  /* 0x000000234e1e7224 */ /* 0x040fe200078e02ff */
[C---:B------:R-:W-:Y:S01]  /*79a0*/  PRMT R121, R105.reuse, 0x8880, RZ ;  /* 0x0000888069797816 */ /* 0x040fe200000000ff */
[C---:B------:R-:W-:Y:S01]  /*79b0*/  IMAD R19, R78.reuse, R24, RZ ;  /* 0x000000184e137224 */ /* 0x040fe200078e02ff */
[----:B------:R-:W-:Y:S01]  /*79c0*/  SHF.L.U32 R120, R105, 0x10, RZ ;  /* 0x0000001069787819 */ /* 0x000fe200000006ff */
[----:B------:R-:W-:Y:S01]  /*79d0*/  IMAD R35, R78, R40, RZ ;  /* 0x000000284e237224 */ /* 0x000fe200078e02ff */
[----:B------:R-:W-:Y:S01]  /*79e0*/  PRMT R118, R106, 0x8880, RZ ;  /* 0x000088806a767816 */ /* 0x000fe200000000ff */
[C---:B------:R-:W-:Y:S01]  /*79f0*/  IMAD R13, R78.reuse, R13, RZ ;  /* 0x0000000d4e0d7224 */ /* 0x040fe200078e02ff */
[----:B------:R-:W-:Y:S01]  /*7a00*/  SHF.R.S32.HI R101, RZ, 0x18, R105 ;  /* 0x00000018ff657819 */ /* 0x000fe20000011469 */
[----:B------:R-:W-:Y:S01]  /*7a10*/  IMAD R24, R78, R29, RZ ;  /* 0x0000001d4e187224 */ /* 0x000fe200078e02ff */
[----:B------:R-:W-:Y:S01]  /*7a20*/  SHF.L.U32 R116, R106, 0x10, RZ ;  /* 0x000000106a747819 */ /* 0x000fe200000006ff */
[C---:B------:R-:W-:Y:S01]  /*7a30*/  IMAD R40, R78.reuse, R45, RZ ;  /* 0x0000002d4e287224 */ /* 0x040fe200078e02ff */
[----:B------:R-:W-:Y:S01]  /*7a40*/  PRMT R112, R107, 0x8880, RZ ;  /* 0x000088806b707816 */ /* 0x000fe200000000ff */
[C---:B------:R-:W-:Y:S01]  /*7a50*/  IMAD R29, R78.reuse, R34, RZ ;  /* 0x000000224e1d7224 */ /* 0x040fe200078e02ff */
[----:B------:R-:W-:Y:S01]  /*7a60*/  SHF.R.S32.HI R103, RZ, 0x18, R106 ;  /* 0x00000018ff677819 */ /* 0x000fe2000001146a */
[----:B------:R-:W-:Y:S01]  /*7a70*/  IMAD R45, R78, R50, RZ ;  /* 0x000000324e2d7224 */ /* 0x000fe200078e02ff */
[----:B------:R-:W-:Y:S01]  /*7a80*/  PRMT R117, R108, 0x8880, RZ ;  /* 0x000088806c757816 */ /* 0x000fe200000000ff */
[C---:B------:R-:W-:Y:S01]  /*7a90*/  IMAD R14, R78.reuse, R14, RZ ;  /* 0x0000000e4e0e7224 */ /* 0x040fe200078e02ff */
[----:B------:R-:W-:Y:S01]  /*7aa0*/  SHF.R.S32.HI R105, RZ, 0x18, R107 ;  /* 0x00000018ff697819 */ /* 0x000fe2000001146b */
[C---:B------:R-:W-:Y:S01]  /*7ab0*/  IMAD R34, R78.reuse, R39, RZ ;  /* 0x000000274e227224 */ /* 0x040fe200078e02ff */
[----:B------:R-:W-:Y:S01]  /*7ac0*/  SHF.R.S32.HI R81, RZ, 0x18, R108 ;  /* 0x00000018ff517819 */ /* 0x000fe2000001146c */
[----:B------:R-:W-:Y:S01]  /*7ad0*/  IMAD R50, R78, R55, RZ ;  /* 0x000000374e327224 */ /* 0x000fe200078e02ff */
[----:B------:R-:W-:Y:S01]  /*7ae0*/  SHF.L.U32 R94, R110, 0x10, RZ ;  /* 0x000000106e5e7819 */ /* 0x000fe200000006ff */
[C---:B------:R-:W-:Y:S01]  /*7af0*/  IMAD R39, R78.reuse, R44, RZ ;  /* 0x0000002c4e277224 */ /* 0x040fe200078e02ff */
[----:B------:R-:W-:Y:S01]  /*7b00*/  SHF.L.U32 R143, R89, 0x8, RZ ;  /* 0x00000008598f7819 */ /* 0x000fe200000006ff */
[C---:B------:R-:W-:Y:S01]  /*7b10*/  IMAD R55, R78.reuse, R60, RZ ;  /* 0x0000003c4e377224 */ /* 0x040fe200078e02ff */
[----:B------:R-:W-:Y:S01]  /*7b20*/  SHF.R.S32.HI R89, RZ, 0x18, R91 ;  /* 0x00000018ff597819 */ /* 0x000fe2000001145b */
[C---:B------:R-:W-:Y:S01]  /*7b30*/  IMAD R15, R78.reuse, R15, RZ ;  /* 0x0000000f4e0f7224 */ /* 0x040fe200078e02ff */
[----:B------:R-:W-:Y:S01]  /*7b40*/  SHF.R.S32.HI R5, RZ, 0x18, R143 ;  /* 0x00000018ff057819 */ /* 0x000fe2000001148f */
[C---:B------:R-:W-:Y:S01]  /*7b50*/  IMAD R44, R78.reuse, R49, RZ ;  /* 0x000000314e2c7224 */ /* 0x040fe200078e02ff */
[----:B------:R-:W-:Y:S01]  /*7b60*/  SHF.R.S32.HI R85, RZ, 0x18, R110 ;  /* 0x00000018ff557819 */ /* 0x000fe2000001146e */
[----:B------:R-:W-:Y:S01]  /*7b70*/  IMAD R60, R78, R65, RZ ;  /* 0x000000414e3c7224 */ /* 0x000fe200078e02ff */
[----:B------:R-:W-:Y:S01]  /*7b80*/  SHF.L.U32 R140, R90, 0x8, RZ ;  /* 0x000000085a8c7819 */ /* 0x000fe200000006ff */
[-C--:B------:R-:W-:Y:S01]  /*7b90*/  IMAD R10, R5, R82.reuse, R10 ;  /* 0x00000052050a7224 */ /* 0x080fe200078e020a */
[----:B------:R-:W-:Y:S01]  /*7ba0*/  PRMT R90, R111, 0x8880, RZ ;  /* 0x000088806f5a7816 */ /* 0x000fe200000000ff */
[-C--:B------:R-:W-:Y:S01]  /*7bb0*/  IMAD R11, R86, R82.reuse, R11 ;  /* 0x00000052560b7224 */ /* 0x080fe200078e020b */
[----:B------:R-:W-:Y:S01]  /*7bc0*/  SHF.R.S32.HI R5, RZ, 0x18, R140 ;  /* 0x00000018ff057819 */ /* 0x000fe2000001148c */
[-C--:B------:R-:W-:Y:S01]  /*7bd0*/  IMAD R12, R3, R82.reuse, R12 ;  /* 0x00000052030c7224 */ /* 0x080fe200078e020c */
[----:B------:R-:W-:Y:S01]  /*7be0*/  SHF.L.U32 R88, R111, 0x10, RZ ;  /* 0x000000106f587819 */ /* 0x000fe200000006ff */
[----:B------:R-:W-:Y:S01]  /*7bf0*/  IMAD R13, R4, R82, R13 ;  /* 0x00000052040d7224 */ /* 0x000fe200078e020d */
[----:B------:R-:W-:Y:S01]  /*7c00*/  I2IP.S8.S32.SAT R65, R11, R10, RZ ;  /* 0x0000000a0b417239 */ /* 0x000fe200000014ff */
[C---:B------:R-:W-:Y:S01]  /*7c10*/  IMAD R49, R78.reuse, R54, RZ ;  /* 0x000000364e317224 */ /* 0x040fe200078e02ff */
[----:B------:R-:W-:Y:S01]  /*7c20*/  SHF.L.U32 R137, R91, 0x8, RZ ;  /* 0x000000085b897819 */ /* 0x000fe200000006ff */
[----:B------:R-:W-:Y:S01]  /*7c30*/  IMAD R14, R5, R82, R14 ;  /* 0x00000052050e7224 */ /* 0x000fe200078e020e */
[----:B------:R-:W-:Y:S01]  /*7c40*/  I2IP.S8.S32.SAT R65, R9, R8, R65 ;  /* 0x0000000809417239 */ /* 0x000fe20000001441 */
[C---:B------:R-:W-:Y:S01]  /*7c50*/  IMAD R3, R78.reuse, R16, RZ ;  /* 0x000000104e037224 */ /* 0x040fe200078e02ff */
[----:B------:R-:W-:Y:S01]  /*7c60*/  SHF.R.S32.HI R11, RZ, 0x18, R138 ;  /* 0x00000018ff0b7819 */ /* 0x000fe2000001148a */
[C---:B------:R-:W-:Y:S01]  /*7c70*/  IMAD R54, R78.reuse, R59, RZ ;  /* 0x0000003b4e367224 */ /* 0x040fe200078e02ff */
[----:B------:R-:W-:Y:S01]  /*7c80*/  SHF.R.S32.HI R9, RZ, 0x18, R135 ;  /* 0x00000018ff097819 */ /* 0x000fe20000011487 */
[----:B------:R-:W-:Y:S01]  /*7c90*/  IMAD.MOV.U32 R10, RZ, RZ, R139 ;  /* 0x000000ffff0a7224 */ /* 0x000fe200078e008b */
[----:B------:R-:W-:Y:S01]  /*7ca0*/  SHF.R.S32.HI R8, RZ, 0x18, R134 ;  /* 0x00000018ff087819 */ /* 0x000fe20000011486 */
[----:B------:R-:W-:Y:S01]  /*7cb0*/  IMAD R59, R78, R64, RZ ;  /* 0x000000404e3b7224 */ /* 0x000fe200078e02ff */
[----:B------:R-:W-:Y:S01]  /*7cc0*/  I2IP.S8.S32.SAT R64, R2, R0, R109 ;  /* 0x0000000002407239 */ /* 0x000fe2000000146d */
[----:B------:R-:W-:Y:S01]  /*7cd0*/  IMAD R15, R87, R82, R15 ;  /* 0x00000052570f7224 */ /* 0x000fe200078e020f */
[----:B------:R-:W-:Y:S01]  /*7ce0*/  MOV R2, R136 ;  /* 0x0000008800027202 */ /* 0x000fe20000000f00 */
[C---:B------:R-:W-:Y:S01]  /*7cf0*/  IMAD R4, R78.reuse, R17, RZ ;  /* 0x000000114e047224 */ /* 0x040fe200078e02ff */
[----:B------:R-:W-:Y:S01]  /*7d00*/  SHF.R.S32.HI R0, RZ, 0x18, R137 ;  /* 0x00000018ff007819 */ /* 0x000fe20000011489 */
[----:B------:R-:W-:Y:S01]  /*7d10*/  IMAD R5, R78, R18, RZ ;  /* 0x000000124e057224 */ /* 0x000fe200078e02ff */
[----:B------:R-:W-:Y:S01]  /*7d20*/  I2IP.S8.S32.SAT R14, R15, R14, RZ ;  /* 0x0000000e0f0e7239 */ /* 0x000fe200000014ff */
[-C--:B------:R-:W-:Y:S01]  /*7d30*/  IMAD R3, R10, R82.reuse, R3 ;  /* 0x000000520a037224 */ /* 0x080fe200078e0203 */
[----:B------:R-:W-:Y:S01]  /*7d40*/  SHF.R.S32.HI R91, RZ, 0x18, R96 ;  /* 0x00000018ff5b7819 */ /* 0x000fe20000011460 */
[-C--:B------:R-:W-:Y:S01]  /*7d50*/  IMAD R4, R11, R82.reuse, R4 ;  /* 0x000000520b047224 */ /* 0x080fe200078e0204 */
[----:B------:R-:W-:Y:S01]  /*7d60*/  PRMT R96, R110, 0x8880, RZ ;  /* 0x000088806e607816 */ /* 0x000fe200000000ff */
[-C--:B------:R-:W-:Y:S01]  /*7d70*/  IMAD R5, R0, R82.reuse, R5 ;  /* 0x0000005200057224 */ /* 0x080fe200078e0205 */
[----:B------:R-:W-:Y:S01]  /*7d80*/  MOV R0, R133 ;  /* 0x0000008500007202 */ /* 0x000fe20000000f00 */
[C---:B------:R-:W-:Y:S01]  /*7d90*/  IMAD R16, R78.reuse, R21, RZ ;  /* 0x000000154e107224 */ /* 0x040fe200078e02ff */
[----:B------:R-:W-:Y:S01]  /*7da0*/  SHF.L.U32 R131, R97, 0x8, RZ ;  /* 0x0000000861837819 */ /* 0x000fe200000006ff */
[----:B------:R-:W-:Y:S01]  /*7db0*/  IMAD R6, R89, R82, R6 ;  /* 0x0000005259067224 */ /* 0x000fe200078e0206 */
[----:B------:R-:W-:Y:S01]  /*7dc0*/  SHF.R.S32.HI R97, RZ, 0x18, R99 ;  /* 0x00000018ff617819 */ /* 0x000fe20000011463 */
[----:B------:R-:W-:Y:S01]  /*7dd0*/  IMAD R17, R78, R22, RZ ;  /* 0x000000164e117224 */ /* 0x000fe200078e02ff */
[----:B------:R-:W-:Y:S01]  /*7de0*/  SHF.L.U32 R125, R99, 0x8, RZ ;  /* 0x00000008637d7819 */ /* 0x000fe200000006ff */
[-C--:B------:R-:W-:Y:S01]  /*7df0*/  IMAD R7, R2, R82.reuse, R7 ;  /* 0x0000005202077224 */ /* 0x080fe200078e0207 */
[----:B------:R-:W-:Y:S01]  /*7e00*/  I2IP.S8.S32.SAT R5, R6, R5, RZ ;  /* 0x0000000506057239 */ /* 0x000fe200000014ff */
[----:B------:R-:W-:Y:S01]  /*7e10*/  IMAD R18, R78, R23, RZ ;  /* 0x000000174e127224 */ /* 0x000fe200078e02ff */
[----:B------:R-:W-:Y:S01]  /*7e20*/  SHF.R.S32.HI R2, RZ, 0x18, R131 ;  /* 0x00000018ff027819 */ /* 0x000fe20000011483 */
[-C--:B------:R-:W-:Y:S01]  /*7e30*/  IMAD R16, R9, R82.reuse, R16 ;  /* 0x0000005209107224 */ /* 0x080fe200078e0210 */
[----:B------:R-:W-:Y:S01]  /*7e40*/  SHF.R.S32.HI R9, RZ, 0x18, R132 ;  /* 0x00000018ff097819 */ /* 0x000fe20000011484 */
[----:B------:R-:W-:Y:S01]  /*7e50*/  IMAD R17, R8, R82, R17 ;  /* 0x0000005208117224 */ /* 0x000fe200078e0211 */
[----:B------:R-:W-:Y:S01]  /*7e60*/  SHF.R.S32.HI R99, RZ, 0x18, R104 ;  /* 0x00000018ff637819 */ /* 0x000fe20000011468 */
[----:B------:R-:W-:Y:S01]  /*7e70*/  IMAD R22, R78, R27, RZ ;  /* 0x0000001b4e167224 */ /* 0x000fe200078e02ff */
[----:B------:R-:W-:Y:S01]  /*7e80*/  SHF.L.U32 R122, R104, 0x8, RZ ;  /* 0x00000008687a7819 */ /* 0x000fe200000006ff */
[----:B------:R-:W-:Y:S01]  /*7e90*/  IMAD R27, R78, R32, RZ ;  /* 0x000000204e1b7224 */ /* 0x000fe200078e02ff */
[----:B------:R-:W-:Y:S01]  /*7ea0*/  SHF.L.U32 R113, R106, 0x8, RZ ;  /* 0x000000086a717819 */ /* 0x000fe200000006ff */
[----:B------:R-:W-:Y:S01]  /*7eb0*/  IMAD R18, R91, R82, R18 ;  /* 0x000000525b127224 */ /* 0x000fe200078e0212 */
[C---:B------:R-:W-:Y:S01]  /*7ec0*/  SHF.L.U32 R106, R107.reuse, 0x10, RZ ;  /* 0x000000106b6a7819 */ /* 0x040fe200000006ff */
[C---:B------:R-:W-:Y:S01]  /*7ed0*/  IMAD R32, R78.reuse, R37, RZ ;  /* 0x000000254e207224 */ /* 0x040fe200078e02ff */
[----:B------:R-:W-:Y:S01]  /*7ee0*/  SHF.L.U32 R104, R107, 0x8, RZ ;  /* 0x000000086b687819 */ /* 0x000fe200000006ff */
[----:B------:R-:W-:Y:S01]  /*7ef0*/  IMAD R21, R78, R26, RZ ;  /* 0x0000001a4e157224 */ /* 0x000fe200078e02ff */
[----:B------:R-:W-:Y:S01]  /*7f00*/  I2IP.S8.S32.SAT R17, R18, R17, RZ ;  /* 0x0000001112117239 */ /* 0x000fe200000014ff */
[----:B------:R-:W-:Y:S01]  /*7f10*/  IMAD R37, R78, R42, RZ ;  /* 0x0000002a4e257224 */ /* 0x000fe200078e02ff */
[----:B------:R-:W-:Y:S01]  /*7f20*/  SHF.R.S32.HI R107, RZ, 0x18, R111 ;  /* 0x00000018ff6b7819 */ /* 0x000fe2000001146f */
[----:B------:R-:W-:Y:S01]  /*7f30*/  IMAD R19, R0, R82, R19 ;  /* 0x0000005200137224 */ /* 0x000fe200078e0213 */
[----:B------:R-:W-:Y:S01]  /*7f40*/  I2IP.S8.S32.SAT R16, R16, R7, R17 ;  /* 0x0000000710107239 */ /* 0x000fe20000001411 */
[C---:B------:R-:W-:Y:S01]  /*7f50*/  IMAD R42, R78.reuse, R47, RZ ;  /* 0x0000002f4e2a7224 */ /* 0x040fe200078e02ff */
[----:B------:R-:W-:Y:S01]  /*7f60*/  MOV R0, R130 ;  /* 0x0000008200007202 */ /* 0x000fe20000000f00 */
[----:B------:R-:W-:Y:S01]  /*7f70*/  IMAD R47, R78, R52, RZ ;  /* 0x000000344e2f7224 */ /* 0x000fe200078e02ff */
[----:B------:R-:W-:Y:S01]  /*7f80*/  SHF.L.U32 R114, R108, 0x8, RZ ;  /* 0x000000086c727819 */ /* 0x000fe200000006ff */
[----:B------:R-:W-:Y:S01]  /*7f90*/  IMAD R20, R9, R82, R20 ;  /* 0x0000005209147224 */ /* 0x000fe200078e0214 */
[----:B------:R-:W-:Y:S01]  /*7fa0*/  SHF.L.U32 R84, R111, 0x8, RZ ;  /* 0x000000086f547819 */ /* 0x000fe200000006ff */
[----:B------:R-:W-:Y:S01]  /*7fb0*/  IMAD R52, R78, R57, RZ ;  /* 0x000000394e347224 */ /* 0x000fe200078e02ff */
[----:B------:R-:W-:Y:S01]  /*7fc0*/  IADD3 R76, PT, PT, R76, 0x1, RZ ;  /* 0x000000014c4c7810 */ /* 0x000fe20007ffe0ff */
[C---:B------:R-:W-:Y:S02]  /*7fd0*/  IMAD R23, R78.reuse, R28, RZ ;  /* 0x0000001c4e177224 */ /* 0x040fe400078e02ff */
[----:B------:R-:W-:Y:S02]  /*7fe0*/  IMAD R57, R78, R62, RZ ;  /* 0x0000003e4e397224 */ /* 0x000fe400078e02ff */
[-C--:B------:R-:W-:Y:S01]  /*7ff0*/  IMAD R21, R2, R82.reuse, R21 ;  /* 0x0000005202157224 */ /* 0x080fe200078e0215 */
[----:B------:R-:W-:Y:S01]  /*8000*/  MOV R2, R127 ;  /* 0x0000007f00027202 */ /* 0x000fe20000000f00 */
[----:B------:R-:W-:Y:S01]  /*8010*/  IMAD R62, R78, R67, RZ ;  /* 0x000000434e3e7224 */ /* 0x000fe200078e02ff */
[----:B------:R-:W-:Y:S01]  /*8020*/  I2IP.S8.S32.SAT R67, R4, R3, R5 ;  /* 0x0000000304437239 */ /* 0x000fe20000001405 */
[-C--:B------:R-:W-:Y:S01]  /*8030*/  IMAD R22, R93, R82.reuse, R22 ;  /* 0x000000525d167224 */ /* 0x080fe200078e0216 */
[----:B------:R-:W-:Y:S01]  /*8040*/  SHF.R.S32.HI R3, RZ, 0x18, R129 ;  /* 0x00000018ff037819 */ /* 0x000fe20000011481 */
[-C--:B------:R-:W-:Y:S01]  /*8050*/  IMAD R23, R0, R82.reuse, R23 ;  /* 0x0000005200177224 */ /* 0x080fe200078e0217 */
[----:B------:R-:W-:Y:S01]  /*8060*/  SHF.R.S32.HI R0, RZ, 0x18, R128 ;  /* 0x00000018ff007819 */ /* 0x000fe20000011480 */
[----:B------:R-:W-:Y:S01]  /*8070*/  IMAD R26, R78, R31, RZ ;  /* 0x0000001f4e1a7224 */ /* 0x000fe200078e02ff */
[----:B------:R-:W-:Y:S01]  /*8080*/  I2IP.S8.S32.SAT R17, R22, R21, RZ ;  /* 0x0000001516117239 */ /* 0x000fe200000014ff */
[-C--:B------:R-:W-:Y:S01]  /*8090*/  IMAD R24, R3, R82.reuse, R24 ;  /* 0x0000005203187224 */ /* 0x080fe200078e0218 */
[----:B------:R-:W-:Y:S01]  /*80a0*/  SHF.R.S32.HI R3, RZ, 0x18, R126 ;  /* 0x00000018ff037819 */ /* 0x000fe2000001147e */
[-C--:B------:R-:W-:Y:S01]  /*80b0*/  IMAD R25, R0, R82.reuse, R25 ;  /* 0x0000005200197224 */ /* 0x080fe200078e0219 */
[----:B------:R-:W-:Y:S01]  /*80c0*/  I2IP.S8.S32.SAT R17, R20, R19, R17 ;  /* 0x0000001314117239 */ /* 0x000fe20000001411 */
[----:B------:R-:W-:Y:S01]  /*80d0*/  IMAD R28, R78, R33, RZ ;  /* 0x000000214e1c7224 */ /* 0x000fe200078e02ff */
[----:B------:R-:W-:Y:S01]  /*80e0*/  SHF.R.S32.HI R4, RZ, 0x18, R125 ;  /* 0x00000018ff047819 */ /* 0x000fe2000001147d */
[-C--:B------:R-:W-:Y:S02]  /*80f0*/  IMAD R26, R95, R82.reuse, R26 ;  /* 0x000000525f1a7224 */ /* 0x080fe400078e021a */
[-C--:B------:R-:W-:Y:S01]  /*8100*/  IMAD R27, R2, R82.reuse, R27 ;  /* 0x00000052021b7224 */ /* 0x080fe200078e021b */
[----:B------:R-:W-:Y:S01]  /*8110*/  MOV R2, R121 ;  /* 0x0000007900027202 */ /* 0x000fe20000000f00 */
[----:B------:R-:W-:Y:S01]  /*8120*/  IMAD R28, R3, R82, R28 ;  /* 0x00000052031c7224 */ /* 0x000fe200078e021c */
[----:B------:R-:W-:Y:S01]  /*8130*/  I2IP.S8.S32.SAT R18, R26, R25, RZ ;  /* 0x000000191a127239 */ /* 0x000fe200000014ff */
[----:B------:R-:W-:Y:S01]  /*8140*/  IMAD R31, R78, R36, RZ ;  /* 0x000000244e1f7224 */ /* 0x000fe200078e02ff */
[----:B------:R-:W-:Y:S01]  /*8150*/  SHF.R.S32.HI R3, RZ, 0x18, R123 ;  /* 0x00000018ff037819 */ /* 0x000fe2000001147b */
[-C--:B------:R-:W-:Y:S01]  /*8160*/  IMAD R29, R4, R82.reuse, R29 ;  /* 0x00000052041d7224 */ /* 0x080fe200078e021d */
[----:B------:R-:W-:Y:S01]  /*8170*/  I2IP.S8.S32.SAT R18, R24, R23, R18 ;  /* 0x0000001718127239 */ /* 0x000fe20000001412 */
[----:B------:R-:W-:Y:S01]  /*8180*/  IMAD.MOV.U32 R0, RZ, RZ, R124 ;  /* 0x000000ffff007224 */ /* 0x000fe200078e007c */
[----:B------:R-:W-:Y:S01]  /*8190*/  SHF.R.S32.HI R4, RZ, 0x18, R119 ;  /* 0x00000018ff047819 */ /* 0x000fe20000011477 */
[-C--:B------:R-:W-:Y:S02]  /*81a0*/  IMAD R30, R97, R82.reuse, R30 ;  /* 0x00000052611e7224 */ /* 0x080fe400078e021e */
[----:B------:R-:W-:Y:S01]  /*81b0*/  IMAD R31, R0, R82, R31 ;  /* 0x00000052001f7224 */ /* 0x000fe200078e021f */
[----:B------:R-:W-:Y:S01]  /*81c0*/  SHF.R.S32.HI R0, RZ, 0x18, R122 ;  /* 0x00000018ff007819 */ /* 0x000fe2000001147a */
[----:B------:R-:W-:Y:S01]  /*81d0*/  IMAD R33, R78, R38, RZ ;  /* 0x000000264e217224 */ /* 0x000fe200078e02ff */
[----:B------:R-:W-:Y:S01]  /*81e0*/  I2IP.S8.S32.SAT R19, R30, R29, RZ ;  /* 0x0000001d1e137239 */ /* 0x000fe200000014ff */
[-C--:B------:R-:W-:Y:S01]  /*81f0*/  IMAD R32, R3, R82.reuse, R32 ;  /* 0x0000005203207224 */ /* 0x080fe200078e0220 */
[----:B------:R-:W-:Y:S01]  /*8200*/  SHF.R.S32.HI R3, RZ, 0x18, R120 ;  /* 0x00000018ff037819 */ /* 0x000fe20000011478 */
[----:B------:R-:W-:Y:S01]  /*8210*/  IMAD R33, R0, R82, R33 ;  /* 0x0000005200217224 */ /* 0x000fe200078e0221 */
[----:B------:R-:W-:Y:S01]  /*8220*/  I2IP.S8.S32.SAT R19, R28, R27, R19 ;  /* 0x0000001b1c137239 */ /* 0x000fe20000001413 */
[----:B------:R-:W-:Y:S01]  /*8230*/  IMAD R36, R78, R41, RZ ;  /* 0x000000294e247224 */ /* 0x000fe200078e02ff */
[----:B------:R-:W-:Y:S01]  /*8240*/  MOV R0, R118 ;  /* 0x0000007600007202 */ /* 0x000fe20000000f00 */
[-C--:B------:R-:W-:Y:S02]  /*8250*/  IMAD R34, R99, R82.reuse, R34 ;  /* 0x0000005263227224 */ /* 0x080fe400078e0222 */
[----:B------:R-:W-:Y:S01]  /*8260*/  IMAD R35, R2, R82, R35 ;  /* 0x0000005202237224 */ /* 0x000fe200078e0223 */
[----:B------:R-:W-:Y:S01]  /*8270*/  MOV R2, R112 ;  /* 0x0000007000027202 */ /* 0x000fe20000000f00 */
[----:B------:R-:W-:Y:S01]  /*8280*/  IMAD R38, R78, R43, RZ ;  /* 0x0000002b4e267224 */ /* 0x000fe200078e02ff */
[----:B------:R-:W-:Y:S01]  /*8290*/  I2IP.S8.S32.SAT R33, R34, R33, RZ ;  /* 0x0000002122217239 */ /* 0x000fe200000014ff */
[-C--:B------:R-:W-:Y:S01]  /*82a0*/  IMAD R36, R3, R82.reuse, R36 ;  /* 0x0000005203247224 */ /* 0x080fe200078e0224 */
[----:B------:R-:W-:Y:S01]  /*82b0*/  SHF.R.S32.HI R3, RZ, 0x18, R116 ;  /* 0x00000018ff037819 */ /* 0x000fe20000011474 */
[-C--:B------:R-:W-:Y:S01]  /*82c0*/  IMAD R37, R4, R82.reuse, R37 ;  /* 0x0000005204257224 */ /* 0x080fe200078e0225 */
[----:B------:R-:W-:Y:S01]  /*82d0*/  I2IP.S8.S32.SAT R32, R32, R31, R33 ;  /* 0x0000001f20207239 */ /* 0x000fe20000001421 */
[-C--:B------:R-:W-:Y:S01]  /*82e0*/  IMAD R38, R101, R82.reuse, R38 ;  /* 0x0000005265267224 */ /* 0x080fe200078e0226 */
[----:B------:R-:W-:Y:S01]  /*82f0*/  SHF.R.S32.HI R4, RZ, 0x18, R104 ;  /* 0x00000018ff047819 */ /* 0x000fe20000011468 */
[----:B------:R-:W-:Y:S01]  /*8300*/  IMAD R39, R0, R82, R39 ;  /* 0x0000005200277224 */ /* 0x000fe200078e0227 */
[----:B------:R-:W-:Y:S01]  /*8310*/  SHF.R.S32.HI R0, RZ, 0x18, R113 ;  /* 0x00000018ff007819 */ /* 0x000fe20000011471 */
[----:B------:R-:W-:Y:S01]  /*8320*/  IMAD R41, R78, R46, RZ ;  /* 0x0000002e4e297224 */ /* 0x000fe200078e02ff */
[----:B------:R-:W-:Y:S01]  /*8330*/  I2IP.S8.S32.SAT R37, R38, R37, RZ ;  /* 0x0000002526257239 */ /* 0x000fe200000014ff */
[----:B------:R-:W-:Y:S01]  /*8340*/  IMAD R40, R3, R82, R40 ;  /* 0x0000005203287224 */ /* 0x000fe200078e0228 */
[----:B------:R-:W-:Y:S01]  /*8350*/  SHF.R.S32.HI R3, RZ, 0x18, R106 ;  /* 0x00000018ff037819 */ /* 0x000fe2000001146a */
[----:B------:R-:W-:Y:S01]  /*8360*/  IMAD R43, R78, R48, RZ ;  /* 0x000000304e2b7224 */ /* 0x000fe200078e02ff */
[----:B------:R-:W-:Y:S01]  /*8370*/  I2IP.S8.S32.SAT R33, R36, R35, R37 ;  /* 0x0000002324217239 */ /* 0x000fe20000001425 */
[-C--:B------:R-:W-:Y:S01]  /*8380*/  IMAD R41, R0, R82.reuse, R41 ;  /* 0x0000005200297224 */ /* 0x080fe200078e0229 */
[----:B------:R-:W-:Y:S01]  /*8390*/  MOV R0, R117 ;  /* 0x0000007500007202 */ /* 0x000fe20000000f00 */
[-C--:B------:R-:W-:Y:S02]  /*83a0*/  IMAD R42, R103, R82.reuse, R42 ;  /* 0x00000052672a7224 */ /* 0x080fe400078e022a */
        /* <DEDUP_REMOVED lines=11> */
[-C--:B------:R-:W-:Y:S02]  /*8460*/  IMAD R47, R0, R82.reuse, R47 ;  /* 0x00000052002f7224 */ /* 0x080fe400078e022f */
[----:B------:R-:W-:Y:S01]  /*8470*/  IMAD R48, R3, R82, R48 ;  /* 0x0000005203307224 */ /* 0x000fe200078e0230 */
[----:B------:R-:W-:Y:S01]  /*8480*/  SHF.R.S32.HI R3, RZ, 0x18, R100 ;  /* 0x00000018ff037819 */ /* 0x000fe20000011464 */
[----:B------:R-:W-:Y:S01]  /*8490*/  IMAD R51, R78, R56, RZ ;  /* 0x000000384e337224 */ /* 0x000fe200078e02ff */
[----:B------:R-:W-:Y:S01]  /*84a0*/  I2IP.S8.S32.SAT R35, R46, R45, RZ ;  /* 0x0000002d2e237239 */ /* 0x000fe200000014ff */
[-C--:B------:R-:W-:Y:S01]  /*84b0*/  IMAD R49, R2, R82.reuse, R49 ;  /* 0x0000005202317224 */ /* 0x080fe200078e0231 */
[----:B------:R-:W-:Y:S01]  /*84c0*/  SHF.R.S32.HI R2, RZ, 0x18, R98 ;  /* 0x00000018ff027819 */ /* 0x000fe20000011462 */
[----:B------:R-:W-:Y:S01]  /*84d0*/  IMAD.MOV.U32 R0, RZ, RZ, R102 ;  /* 0x000000ffff007224 */ /* 0x000fe200078e0066 */
[----:B------:R-:W-:Y:S01]  /*84e0*/  I2IP.S8.S32.SAT R35, R44, R43, R35 ;  /* 0x0000002b2c237239 */ /* 0x000fe20000001423 */
[-C--:B------:R-:W-:Y:S02]  /*84f0*/  IMAD R50, R81, R82.reuse, R50 ;  /* 0x0000005251327224 */ /* 0x080fe400078e0232 */
[----:B------:R-:W-:Y:S01]  /*8500*/  IMAD R51, R0, R82, R51 ;  /* 0x0000005200337224 */ /* 0x000fe200078e0233 */
[----:B------:R-:W-:Y:S01]  /*8510*/  MOV R0, R96 ;  /* 0x0000006000007202 */ /* 0x000fe20000000f00 */
[----:B------:R-:W-:Y:S01]  /*8520*/  IMAD R53, R78, R58, RZ ;  /* 0x0000003a4e357224 */ /* 0x000fe200078e02ff */
[----:B------:R-:W-:Y:S01]  /*8530*/  I2IP.S8.S32.SAT R49, R50, R49, RZ ;  /* 0x0000003132317239 */ /* 0x000fe200000014ff */
[-C--:B------:R-:W-:Y:S01]  /*8540*/  IMAD R52, R3, R82.reuse, R52 ;  /* 0x0000005203347224 */ /* 0x080fe200078e0234 */
[----:B------:R-:W-:Y:S01]  /*8550*/  SHF.R.S32.HI R3, RZ, 0x18, R94 ;  /* 0x00000018ff037819 */ /* 0x000fe2000001145e */
[----:B------:R-:W-:Y:S01]  /*8560*/  IMAD R53, R2, R82, R53 ;  /* 0x0000005202357224 */ /* 0x000fe200078e0235 */
[----:B------:R-:W-:Y:S01]  /*8570*/  MOV R2, R90 ;  /* 0x0000005a00027202 */ /* 0x000fe20000000f00 */
[----:B------:R-:W-:Y:S01]  /*8580*/  IMAD R54, R83, R82, R54 ;  /* 0x0000005253367224 */ /* 0x000fe200078e0236 */
[----:B------:R-:W-:Y:S01]  /*8590*/  I2IP.S8.S32.SAT R48, R48, R47, R49 ;  /* 0x0000002f30307239 */ /* 0x000fe20000001431 */
[C---:B------:R-:W-:Y:S02]  /*85a0*/  IMAD R56, R78.reuse, R61, RZ ;  /* 0x0000003d4e387224 */ /* 0x040fe400078e02ff */
[----:B------:R-:W-:Y:S01]  /*85b0*/  IMAD R61, R78, R66, RZ ;  /* 0x000000424e3d7224 */ /* 0x000fe200078e02ff */
[----:B------:R-:W-:Y:S01]  /*85c0*/  I2IP.S8.S32.SAT R66, R13, R12, R14 ;  /* 0x0000000c0d427239 */ /* 0x000fe2000000140e */
[-C--:B------:R-:W-:Y:S01]  /*85d0*/  IMAD R55, R0, R82.reuse, R55 ;  /* 0x0000005200377224 */ /* 0x080fe200078e0237 */
[----:B------:R-:W-:Y:S01]  /*85e0*/  SHF.R.S32.HI R0, RZ, 0x18, R92 ;  /* 0x00000018ff007819 */ /* 0x000fe2000001145c */
[-C--:B------:R-:W-:Y:S01]  /*85f0*/  IMAD R56, R3, R82.reuse, R56 ;  /* 0x0000005203387224 */ /* 0x080fe200078e0238 */
[----:B------:R-:W-:Y:S01]  /*8600*/  I2IP.S8.S32.SAT R49, R54, R53, RZ ;  /* 0x0000003536317239 */ /* 0x000fe200000014ff */
[----:B------:R1:W-:Y:S01]  /*8610*/  STS.128 [R155+UR49+0x6200], R64 ;  /* 0x006200409b007988 */ /* 0x0003e20008000c31 */
[----:B------:R-:W-:Y:S01]  /*8620*/  IMAD R58, R78, R63, RZ ;  /* 0x0000003f4e3a7224 */ /* 0x000fe200078e02ff */
[----:B------:R-:W-:Y:S01]  /*8630*/  SHF.R.S32.HI R3, RZ, 0x18, R88 ;  /* 0x00000018ff037819 */ /* 0x000fe20000011458 */
[-C--:B------:R-:W-:Y:S01]  /*8640*/  IMAD R57, R0, R82.reuse, R57 ;  /* 0x0000005200397224 */ /* 0x080fe200078e0239 */
[----:B------:R-:W-:Y:S01]  /*8650*/  I2IP.S8.S32.SAT R49, R52, R51, R49 ;  /* 0x0000003334317239 */ /* 0x000fe20000001431 */
[-C--:B------:R-:W-:Y:S02]  /*8660*/  IMAD R58, R85, R82.reuse, R58 ;  /* 0x00000052553a7224 */ /* 0x080fe400078e023a */
[-C--:B------:R-:W-:Y:S01]  /*8670*/  IMAD R59, R2, R82.reuse, R59 ;  /* 0x00000052023b7224 */ /* 0x080fe200078e023b */
[----:B------:R1:W-:Y:S01]  /*8680*/  STS.128 [R175+0x6200], R16 ;  /* 0x00620010af007388 */ /* 0x0003e20000000c00 */
[-C--:B------:R-:W-:Y:S01]  /*8690*/  IMAD R60, R3, R82.reuse, R60 ;  /* 0x00000052033c7224 */ /* 0x080fe200078e023c */
[----:B------:R-:W-:Y:S01]  /*86a0*/  I2IP.S8.S32.SAT R50, R58, R57, RZ ;  /* 0x000000393a327239 */ /* 0x000fe200000014ff */
[-C--:B------:R-:W-:Y:S02]  /*86b0*/  IMAD R61, R4, R82.reuse, R61 ;  /* 0x00000052043d7224 */ /* 0x080fe400078e023d */
[----:B------:R-:W-:Y:S01]  /*86c0*/  IMAD R62, R107, R82, R62 ;  /* 0x000000526b3e7224 */ /* 0x000fe200078e023e */
[----:B------:R-:W-:Y:S02]  /*86d0*/  I2IP.S8.S32.SAT R50, R56, R55, R50 ;  /* 0x0000003738327239 */ /* 0x000fe40000001432 */
[----:B------:R1:W-:Y:S02]  /*86e0*/  STS.128 [R174+0x6200], R32 ;  /* 0x00620020ae007388 */ /* 0x0003e40000000c00 */
        /* <DEDUP_REMOVED lines=11> */
[----:B------:R-:W-:Y:S02]  /*87a0*/  UIADD3 UR8, UP0, UPT, UR52, 0x680, URZ ;  /* 0x0000068034087890 */ /* 0x000fe4000ff1e0ff */
[----:B------:R-:W-:Y:S02]  /*87b0*/  UIADD3 UR5, UPT, UPT, UR41, 0x40, URZ ;  /* 0x0000004029057890 */ /* 0x000fe4000fffe0ff */
[----:B------:R-:W-:Y:S02]  /*87c0*/  UIADD3 UR4, UPT, UPT, UR49, 0x6200, URZ ;  /* 0x0000620031047890 */ /* 0x000fe4000fffe0ff */
[----:B------:R-:W-:Y:S01]  /*87d0*/  UIADD3.X UR9, UPT, UPT, URZ, UR53, URZ, UP0, !UPT ;  /* 0x00000035ff097290 */ /* 0x000fe200087fe4ff */
[----:B------:R-:W-:Y:S01]  /*87e0*/  UMOV UR6, UR42 ;  /* 0x0000002a00067c82 */ /* 0x000fe20008000000 */
[----:B------:R-:W-:Y:S07]  /*87f0*/  UMOV UR7, UR36 ;  /* 0x0000002400077c82 */ /* 0x000fee0008000000 */
[----:B------:R2:W-:Y:S01]  /*8800*/  UTMASTG.3D [UR4], [UR8] ;  /* 0x00000004080073b5 */ /* 0x0005e20008010000 */
[----:B------:R0:W-:Y:S01]  /*8810*/  UTMACMDFLUSH ;  /* 0x00000000000079b7 */ /* 0x0001e20000000000 */
[----:B--2---:R-:W-:Y:S04]  /*8820*/  DEPBAR.LE SB0, 0x1 ;  /* 0x000080400000791a */ /* 0x004fe80000000000 */
.L_x_120:
[----:B------:R-:W-:Y:S05]  /*8830*/  BSYNC.RECONVERGENT B0 ;  /* 0x0000000000007941 */ /* 0x000fea0003800200 */
.L_x_119:
[----:B------:R-:W-:Y:S01]  /*8840*/  BAR.SYNC.DEFER_BLOCKING 0x1, 0x80 ;  /* 0x0042000000007b1d */ /* 0x000fe20000010000 */
[----:B------:R-:W-:Y:S01]  /*8850*/  ISETP.NE.AND P2, PT, R170, RZ, PT ;  /* 0x000000ffaa00720c */ /* 0x000fe20003f45270 */
[----:B------:R-:W-:Y:S01]  /*8860*/  IMAD.IADD R20, R75, 0x1, R152 ;  /* 0x000000014b147824 */ /* 0x000fe200078e0298 */
[----:B------:R-:W-:Y:S01]  /*8870*/  ISETP.NE.AND P0, PT, R172, 0x2, PT ;  /* 0x00000002ac00780c */ /* 0x000fe20003f05270 */
[----:B------:R-:W-:Y:S01]  /*8880*/  IMAD.IADD R21, R77, 0x1, R154 ;  /* 0x000000014d157824 */ /* 0x000fe200078e029a */
[----:B------:R-:W-:Y:S02]  /*8890*/  ISETP.NE.AND P1, PT, R76, 0x4, PT ;  /* 0x000000044c00780c */ /* 0x000fe40003f25270 */
[----:B------:R-:W-:Y:S02]  /*88a0*/  SEL R0, RZ, 0x1, P0 ;  /* 0x00000001ff007807 */ /* 0x000fe40000000000 */
[----:B------:R-:W-:Y:S02]  /*88b0*/  SEL R3, RZ, 0x1, P1 ;  /* 0x00000001ff037807 */ /* 0x000fe40000800000 */
[----:B------:R-:W-:Y:S02]  /*88c0*/  LOP3.LUT R163, R163, R0, RZ, 0x3c, !PT ;  /* 0x00000000a3a37212 */ /* 0x000fe400078e3cff */
[----:B------:R-:W-:Y:S02]  /*88d0*/  LOP3.LUT R164, R164, R3, RZ, 0x3c, !PT ;  /* 0x00000003a4a47212 */ /* 0x000fe400078e3cff */
[----:B------:R-:W-:Y:S02]  /*88e0*/  @P2 R2UR UR36, R160 ;  /* 0x00000000a02422ca */ /* 0x000fe400000e0000 */
[----:B------:R-:W-:Y:S02]  /*88f0*/  SEL R172, R172, RZ, P0 ;  /* 0x000000ffacac7207 */ /* 0x000fe40000000000 */
[----:B------:R-:W-:Y:S01]  /*8900*/  SEL R76, R76, RZ, P1 ;  /* 0x000000ff4c4c7207 */ /* 0x000fe20000800000 */
[----:B------:R-:W-:Y:S10]  /*8910*/  @P2 BRA `(.L_x_121) ;  /* 0xffffffc400882947 */ /* 0x000ff4000383ffff */
[----:B------:R-:W-:Y:S05]  /*8920*/  EXIT ;  /* 0x000000000000794d */ /* 0x000fea0003800000 */
.L_x_24:
[----:B--2---:R2:W4:Y:S02]  /*8930*/  SYNCS.PHASECHK.TRANS64.TRYWAIT P0, [R3+URZ+0xd0], R2 ;  /* 0x0000d002030075a7 */ /* 0x00452400080011ff */
[----:B----4-:R-:W-:Y:S05]  /*8940*/  @!P0 NANOSLEEP.SYNCS 0x989680 ;  /* 0x009896800000895d */ /* 0x010fea0003900000 */
[----:B------:R-:W4:Y:S02]  /*8950*/  @!P0 SYNCS.PHASECHK.TRANS64 P0, [R3+URZ+0xd0], R2 ;  /* 0x0000d002030085a7 */ /* 0x000f2400080010ff */
[----:B----4-:R-:W-:Y:S05]  /*8960*/  @!P0 BRA `(.L_x_24) ;  /* 0xfffffffc00f08947 */ /* 0x010fea000383ffff */
[----:B------:R-:W-:Y:S05]  /*8970*/  BRA `(.L_x_122) ;  /* 0xffffff8c00907947 */ /* 0x000fea000383ffff */
.L_x_27:
[----:B-1----:R-:W-:-:S07]  /*8980*/  MOV R2, UR33 ;  /* 0x0000002100027c02 */ /* 0x002fce0008000f00 */
.L_x_123:
[----:B-1----:R1:W2:Y:S02]  /*8990*/  SYNCS.PHASECHK.TRANS64.TRYWAIT P0, [R2+URZ+0x18], R5 ;  /* 0x00001805020075a7 */ /* 0x0022a400080011ff */
[----:B--2---:R-:W-:Y:S05]  /*89a0*/  @!P0 NANOSLEEP.SYNCS 0x989680 ;  /* 0x009896800000895d */ /* 0x004fea0003900000 */
[----:B------:R-:W2:Y:S02]  /*89b0*/  @!P0 SYNCS.PHASECHK.TRANS64 P0, [R2+URZ+0x18], R5 ;  /* 0x00001805020085a7 */ /* 0x000ea400080010ff */
[----:B--2---:R-:W-:Y:S05]  /*89c0*/  @!P0 BRA `(.L_x_123) ;  /* 0xfffffffc00f08947 */ /* 0x004fea000383ffff */
[----:B------:R-:W-:Y:S05]  /*89d0*/  BRA `(.L_x_26) ;  /* 0xffffff8c00f87947 */ /* 0x000fea000383ffff */
.L_x_34:
[----:B-1----:R-:W-:-:S07]  /*89e0*/  MOV R2, UR17 ;  /* 0x0000001100027c02 */ /* 0x002fce0008000f00 */
.L_x_124:
[----:B-1----:R1:W2:Y:S02]  /*89f0*/  SYNCS.PHASECHK.TRANS64.TRYWAIT P0, [R2+URZ+0x18], R5 ;  /* 0x00001805020075a7 */ /* 0x0022a400080011ff */
[----:B--2---:R-:W-:Y:S05]  /*8a00*/  @!P0 NANOSLEEP.SYNCS 0x989680 ;  /* 0x009896800000895d */ /* 0x004fea0003900000 */
[----:B------:R-:W2:Y:S02]  /*8a10*/  @!P0 SYNCS.PHASECHK.TRANS64 P0, [R2+URZ+0x18], R5 ;  /* 0x00001805020085a7 */ /* 0x000ea400080010ff */
[----:B--2---:R-:W-:Y:S05]  /*8a20*/  @!P0 BRA `(.L_x_124) ;  /* 0xfffffffc00f08947 */ /* 0x004fea000383ffff */
[----:B------:R-:W-:Y:S05]  /*8a30*/  BRA `(.L_x_33) ;  /* 0xffffff9000b47947 */ /* 0x000fea000383ffff */
.L_x_39:
[----:B-1----:R1:W2:Y:S02]  /*8a40*/  SYNCS.PHASECHK.TRANS64.TRYWAIT P0, [R2+URZ+0x60], R3 ;  /* 0x00006003020075a7 */ /* 0x0022a400080011ff */
[----:B--2---:R-:W-:Y:S05]  /*8a50*/  @!P0 NANOSLEEP.SYNCS 0x989680 ;  /* 0x009896800000895d */ /* 0x004fea0003900000 */
[----:B------:R-:W2:Y:S02]  /*8a60*/  @!P0 SYNCS.PHASECHK.TRANS64 P0, [R2+URZ+0x60], R3 ;  /* 0x00006003020085a7 */ /* 0x000ea400080010ff */
[----:B--2---:R-:W-:Y:S05]  /*8a70*/  @!P0 BRA `(.L_x_39) ;  /* 0xfffffffc00f08947 */ /* 0x004fea000383ffff */
[----:B------:R-:W-:Y:S05]  /*8a80*/  BRA `(.L_x_125) ;  /* 0xffffff9400587947 */ /* 0x000fea000383ffff */
.L_x_43:
[----:B---3--:R-:W-:-:S07]  /*8a90*/  MOV R0, UR5 ;  /* 0x0000000500007c02 */ /* 0x008fce0008000f00 */
.L_x_126:
[----:B-1----:R1:W2:Y:S02]  /*8aa0*/  SYNCS.PHASECHK.TRANS64.TRYWAIT P0, [R0+URZ], R3 ;  /* 0x00000003000075a7 */ /* 0x0022a400080011ff */
[----:B--2---:R-:W-:Y:S05]  /*8ab0*/  @!P0 NANOSLEEP.SYNCS 0x989680 ;  /* 0x009896800000895d */ /* 0x004fea0003900000 */
[----:B------:R-:W2:Y:S02]  /*8ac0*/  @!P0 SYNCS.PHASECHK.TRANS64 P0, [R0+URZ], R3 ;  /* 0x00000003000085a7 */ /* 0x000ea400080010ff */
[----:B--2---:R-:W-:Y:S05]  /*8ad0*/  @!P0 BRA `(.L_x_126) ;  /* 0xfffffffc00f08947 */ /* 0x004fea000383ffff */
[----:B------:R-:W-:Y:S05]  /*8ae0*/  BRA `(.L_x_127) ;  /* 0xffffff9800c87947 */ /* 0x000fea000383ffff */
.L_x_44:
[----:B---3--:R-:W-:-:S07]  /*8af0*/  MOV R0, UR5 ;  /* 0x0000000500007c02 */ /* 0x008fce0008000f00 */
.L_x_128:
[----:B-1----:R1:W2:Y:S02]  /*8b00*/  SYNCS.PHASECHK.TRANS64.TRYWAIT P0, [R0+URZ], R3 ;  /* 0x00000003000075a7 */ /* 0x0022a400080011ff */
[----:B--2---:R-:W-:Y:S05]  /*8b10*/  @!P0 NANOSLEEP.SYNCS 0x989680 ;  /* 0x009896800000895d */ /* 0x004fea0003900000 */
[----:B------:R-:W2:Y:S02]  /*8b20*/  @!P0 SYNCS.PHASECHK.TRANS64 P0, [R0+URZ], R3 ;  /* 0x00000003000085a7 */ /* 0x000ea400080010ff */
[----:B--2---:R-:W-:Y:S05]  /*8b30*/  @!P0 BRA `(.L_x_128) ;  /* 0xfffffffc00f08947 */ /* 0x004fea000383ffff */
[----:B------:R-:W-:Y:S05]  /*8b40*/  BRA `(.L_x_129) ;  /* 0xffffff9800d47947 */ /* 0x000fea000383ffff */
.L_x_47:
[----:B-1----:R1:W2:Y:S02]  /*8b50*/  SYNCS.PHASECHK.TRANS64.TRYWAIT P0, [R0+URZ+0xc0], R5 ;  /* 0x0000c005000075a7 */ /* 0x0022a400080011ff */
[----:B--2---:R-:W-:Y:S05]  /*8b60*/  @!P0 NANOSLEEP.SYNCS 0x989680 ;  /* 0x009896800000895d */ /* 0x004fea0003900000 */
[----:B------:R-:W2:Y:S02]  /*8b70*/  @!P0 SYNCS.PHASECHK.TRANS64 P0, [R0+URZ+0xc0], R5 ;  /* 0x0000c005000085a7 */ /* 0x000ea400080010ff */
[----:B--2---:R-:W-:Y:S05]  /*8b80*/  @!P0 BRA `(.L_x_47) ;  /* 0xfffffffc00f08947 */ /* 0x004fea000383ffff */
[----:B------:R-:W-:Y:S05]  /*8b90*/  BRA `(.L_x_130) ;  /* 0xffffff9c00347947 */ /* 0x000fea000383ffff */
.L_x_48:
[----:B------:R-:W-:-:S07]  /*8ba0*/  MOV R0, UR5 ;  /* 0x0000000500007c02 */ /* 0x000fce0008000f00 */
.L_x_131:
[----:B-1----:R1:W2:Y:S02]  /*8bb0*/  SYNCS.PHASECHK.TRANS64.TRYWAIT P0, [R0+URZ+0x70], R7 ;  /* 0x00007007000075a7 */ /* 0x0022a400080011ff */
[----:B--2---:R-:W-:Y:S05]  /*8bc0*/  @!P0 NANOSLEEP.SYNCS 0x989680 ;  /* 0x009896800000895d */ /* 0x004fea0003900000 */
[----:B------:R-:W2:Y:S02]  /*8bd0*/  @!P0 SYNCS.PHASECHK.TRANS64 P0, [R0+URZ+0x70], R7 ;  /* 0x00007007000085a7 */ /* 0x000ea400080010ff */
[----:B--2---:R-:W-:Y:S05]  /*8be0*/  @!P0 BRA `(.L_x_131) ;  /* 0xfffffffc00f08947 */ /* 0x004fea000383ffff */
[----:B------:R-:W-:Y:S05]  /*8bf0*/  BRA `(.L_x_132) ;  /* 0xffffff9c00447947 */ /* 0x000fea000383ffff */
.L_x_49:
[----:B-1----:R1:W2:Y:S02]  /*8c00*/  SYNCS.PHASECHK.TRANS64.TRYWAIT P1, [R0+URZ+0x60], R5 ;  /* 0x00006005000075a7 */ /* 0x0022a400080211ff */
[----:B--2---:R-:W-:Y:S05]  /*8c10*/  @!P1 NANOSLEEP.SYNCS 0x989680 ;  /* 0x009896800000995d */ /* 0x004fea0003900000 */
[----:B------:R-:W2:Y:S02]  /*8c20*/  @!P1 SYNCS.PHASECHK.TRANS64 P1, [R0+URZ+0x60], R5 ;  /* 0x00006005000095a7 */ /* 0x000ea400080210ff */
[----:B--2---:R-:W-:Y:S05]  /*8c30*/  @!P1 BRA `(.L_x_49) ;  /* 0xfffffffc00f09947 */ /* 0x004fea000383ffff */
[----:B------:R-:W-:Y:S05]  /*8c40*/  BRA `(.L_x_133) ;  /* 0xffffff9c00747947 */ /* 0x000fea000383ffff */
.L_x_52:
[----:B------:R-:W-:-:S07]  /*8c50*/  MOV R0, UR5 ;  /* 0x0000000500007c02 */ /* 0x000fce0008000f00 */
.L_x_134:
[----:B-1----:R1:W2:Y:S02]  /*8c60*/  SYNCS.PHASECHK.TRANS64.TRYWAIT P0, [R0+URZ+0x70], R3 ;  /* 0x00007003000075a7 */ /* 0x0022a400080011ff */
[----:B--2---:R-:W-:Y:S05]  /*8c70*/  @!P0 NANOSLEEP.SYNCS 0x989680 ;  /* 0x009896800000895d */ /* 0x004fea0003900000 */
[----:B------:R-:W2:Y:S02]  /*8c80*/  @!P0 SYNCS.PHASECHK.TRANS64 P0, [R0+URZ+0x70], R3 ;  /* 0x00007003000085a7 */ /* 0x000ea400080010ff */
[----:B--2---:R-:W-:Y:S05]  /*8c90*/  @!P0 BRA `(.L_x_134) ;  /* 0xfffffffc00f08947 */ /* 0x004fea000383ffff */
[----:B------:R-:W-:Y:S05]  /*8ca0*/  BRA `(.L_x_51) ;  /* 0xffffff9c00c87947 */ /* 0x000fea000383ffff */
.L_x_61:
[----:B-1----:R-:W-:-:S04]  /*8cb0*/  MOV R4, UR6 ;  /* 0x0000000600047c02 */ /* 0x002fc80008000f00 */
[----:B------:R1:W2:Y:S03]  /*8cc0*/  SYNCS.PHASECHK.TRANS64.TRYWAIT P0, [R4+URZ+0x8], R5 ;  /* 0x00000805040075a7 */ /* 0x0002a600080011ff */
[----:B--2---:R-:W-:Y:S05]  /*8cd0*/  @!P0 NANOSLEEP.SYNCS 0x989680 ;  /* 0x009896800000895d */ /* 0x004fea0003900000 */
[----:B------:R-:W2:Y:S02]  /*8ce0*/  @!P0 SYNCS.PHASECHK.TRANS64 P0, [R4+URZ+0x8], R5 ;  /* 0x00000805040085a7 */ /* 0x000ea400080010ff */
[----:B--2---:R-:W-:Y:S05]  /*8cf0*/  @!P0 BRA `(.L_x_61) ;  /* 0xfffffffc00ec8947 */ /* 0x004fea000383ffff */
[----:B------:R-:W-:Y:S05]  /*8d00*/  BRA `(.L_x_60) ;  /* 0xffffffa0007c7947 */ /* 0x000fea000383ffff */
.L_x_63:
[----:B------:R-:W-:Y:S01]  /*8d10*/  BSSY B0, `(.L_x_135) ;  /* 0x0000006000007945 */ /* 0x000fe20003800000 */
[----:B------:R-:W-:-:S07]  /*8d20*/  MOV R15, 0xffffffff ;  /* 0xffffffff000f7802 */ /* 0x000fce0000000f00 */
[----:B-1---5:R-:W-:Y:S05]  /*8d30*/  WARPSYNC.COLLECTIVE R15, `(.L_x_136) ;  /* 0x000000000f0c7348 */ /* 0x022fea0003c00000 */
[----:B------:R-:W-:Y:S02]  /*8d40*/  ELECT P6, UR79, PT ;  /* 0x00000000004f782f */ /* 0x000fe400038c0000 */
[----:B------:R-:W-:Y:S01]  /*8d50*/  MOV R14, UR79 ;  /* 0x0000004f000e7c02 */ /* 0x000fe20008000f00 */
[----:B-1---5:R-:W-:Y:S10]  /*8d60*/  ENDCOLLECTIVE ;  /* 0x000000000000791b */ /* 0x022ff40003800000 */
.L_x_136:
[----:B------:R-:W-:Y:S05]  /*8d70*/  BSYNC B0 ;  /* 0x0000000000007941 */ /* 0x000fea0003800000 */
.L_x_135:
[----:B------:R-:W-:Y:S05]  /*8d80*/  BRA `(.L_x_137) ;  /* 0xffffffa000ac7947 */ /* 0x000fea000383ffff */
.L_x_65:
[----:B-1----:R-:W-:-:S04]  /*8d90*/  MOV R2, UR6 ;  /* 0x0000000600027c02 */ /* 0x002fc80008000f00 */
[----:B------:R1:W2:Y:S03]  /*8da0*/  SYNCS.PHASECHK.TRANS64.TRYWAIT P0, [R2+URZ+0x8], R3 ;  /* 0x00000803020075a7 */ /* 0x0002a600080011ff */
[----:B--2---:R-:W-:Y:S05]  /*8db0*/  @!P0 NANOSLEEP.SYNCS 0x989680 ;  /* 0x009896800000895d */ /* 0x004fea0003900000 */
[----:B------:R-:W2:Y:S02]  /*8dc0*/  @!P0 SYNCS.PHASECHK.TRANS64 P0, [R2+URZ+0x8], R3 ;  /* 0x00000803020085a7 */ /* 0x000ea400080010ff */
[----:B--2---:R-:W-:Y:S05]  /*8dd0*/  @!P0 BRA `(.L_x_65) ;  /* 0xfffffffc00ec8947 */ /* 0x004fea000383ffff */
[----:B------:R-:W-:Y:S05]  /*8de0*/  BRA `(.L_x_64) ;  /* 0xffffffa000b07947 */ /* 0x000fea000383ffff */
.L_x_66:
[----:B-1----:R1:W2:Y:S02]  /*8df0*/  SYNCS.PHASECHK.TRANS64.TRYWAIT P0, [R0+URZ+0x60], R5 ;  /* 0x00006005000075a7 */ /* 0x0022a400080011ff */
[----:B--2---:R-:W-:Y:S05]  /*8e00*/  @!P0 NANOSLEEP.SYNCS 0x989680 ;  /* 0x009896800000895d */ /* 0x004fea0003900000 */
[----:B------:R-:W2:Y:S02]  /*8e10*/  @!P0 SYNCS.PHASECHK.TRANS64 P0, [R0+URZ+0x60], R5 ;  /* 0x00006005000085a7 */ /* 0x000ea400080010ff */
[----:B--2---:R-:W-:Y:S05]  /*8e20*/  @!P0 BRA `(.L_x_66) ;  /* 0xfffffffc00f08947 */ /* 0x004fea000383ffff */
[----:B------:R-:W-:Y:S05]  /*8e30*/  BRA `(.L_x_138) ;  /* 0xffffffa4008c7947 */ /* 0x000fea000383ffff */
.L_x_68:
[----:B------:R-:W-:-:S07]  /*8e40*/  MOV R0, UR10 ;  /* 0x0000000a00007c02 */ /* 0x000fce0008000f00 */
.L_x_139:
[----:B-1----:R1:W2:Y:S02]  /*8e50*/  SYNCS.PHASECHK.TRANS64.TRYWAIT P0, [R0+URZ+0xa0], R5 ;  /* 0x0000a005000075a7 */ /* 0x0022a400080011ff */
[----:B--2---:R-:W-:Y:S05]  /*8e60*/  @!P0 NANOSLEEP.SYNCS 0x989680 ;  /* 0x009896800000895d */ /* 0x004fea0003900000 */
[----:B------:R-:W2:Y:S02]  /*8e70*/  @!P0 SYNCS.PHASECHK.TRANS64 P0, [R0+URZ+0xa0], R5 ;  /* 0x0000a005000085a7 */ /* 0x000ea400080010ff */
[----:B--2---:R-:W-:Y:S05]  /*8e80*/  @!P0 BRA `(.L_x_139) ;  /* 0xfffffffc00f08947 */ /* 0x004fea000383ffff */
[----:B------:R-:W-:Y:S05]  /*8e90*/  BRA `(.L_x_140) ;  /* 0xffffffa400d87947 */ /* 0x000fea000383ffff */
.L_x_71:
[----:B------:R-:W-:Y:S07]  /*8ea0*/  MOV R0, UR9 ;  /* 0x0000000900007c02 */ /* 0x000fee0008000f00 */
.L_x_141:
[----:B-1----:R1:W2:Y:S02]  /*8eb0*/  SYNCS.PHASECHK.TRANS64.TRYWAIT P0, [R0+URZ], R5 ;  /* 0x00000005000075a7 */ /* 0x0022a400080011ff */
[----:B--2---:R-:W-:Y:S05]  /*8ec0*/  @!P0 NANOSLEEP.SYNCS 0x989680 ;  /* 0x009896800000895d */ /* 0x004fea0003900000 */
[----:B------:R-:W2:Y:S02]  /*8ed0*/  @!P0 SYNCS.PHASECHK.TRANS64 P0, [R0+URZ], R5 ;  /* 0x00000005000085a7 */ /* 0x000ea400080010ff */
[----:B--2---:R-:W-:Y:S05]  /*8ee0*/  @!P0 BRA `(.L_x_141) ;  /* 0xfffffffc00f08947 */ /* 0x004fea000383ffff */
[----:B------:R-:W-:Y:S05]  /*8ef0*/  BRA `(.L_x_70) ;  /* 0xffffffa400ec7947 */ /* 0x000fea000383ffff */
.L_x_75:
[----:B-1----:R-:W-:-:S07]  /*8f00*/  MOV R0, UR7 ;  /* 0x0000000700007c02 */ /* 0x002fce0008000f00 */
.L_x_142:
[----:B-1----:R1:W2:Y:S02]  /*8f10*/  SYNCS.PHASECHK.TRANS64.TRYWAIT P0, [R0+URZ], R3 ;  /* 0x00000003000075a7 */ /* 0x0022a400080011ff */
[----:B--2---:R-:W-:Y:S05]  /*8f20*/  @!P0 NANOSLEEP.SYNCS 0x989680 ;  /* 0x009896800000895d */ /* 0x004fea0003900000 */
[----:B------:R-:W2:Y:S02]  /*8f30*/  @!P0 SYNCS.PHASECHK.TRANS64 P0, [R0+URZ], R3 ;  /* 0x00000003000085a7 */ /* 0x000ea400080010ff */
[----:B--2---:R-:W-:Y:S05]  /*8f40*/  @!P0 BRA `(.L_x_142) ;  /* 0xfffffffc00f08947 */ /* 0x004fea000383ffff */
[----:B------:R-:W-:Y:S05]  /*8f50*/  BRA `(.L_x_143) ;  /* 0xffffffa800b87947 */ /* 0x000fea000383ffff */
.L_x_76:
[----:B------:R-:W-:-:S07]  /*8f60*/  MOV R0, UR7 ;  /* 0x0000000700007c02 */ /* 0x000fce0008000f00 */
.L_x_144:
[----:B-1----:R1:W2:Y:S02]  /*8f70*/  SYNCS.PHASECHK.TRANS64.TRYWAIT P0, [R0+URZ], R3 ;  /* 0x00000003000075a7 */ /* 0x0022a400080011ff */
[----:B--2---:R-:W-:Y:S05]  /*8f80*/  @!P0 NANOSLEEP.SYNCS 0x989680 ;  /* 0x009896800000895d */ /* 0x004fea0003900000 */
[----:B------:R-:W2:Y:S02]  /*8f90*/  @!P0 SYNCS.PHASECHK.TRANS64 P0, [R0+URZ], R3 ;  /* 0x00000003000085a7 */ /* 0x000ea400080010ff */
[----:B--2---:R-:W-:Y:S05]  /*8fa0*/  @!P0 BRA `(.L_x_144) ;  /* 0xfffffffc00f08947 */ /* 0x004fea000383ffff */
[----:B------:R-:W-:Y:S05]  /*8fb0*/  BRA `(.L_x_145) ;  /* 0xffffffa800c47947 */ /* 0x000fea000383ffff */
.L_x_77:
[----:B------:R-:W-:-:S07]  /*8fc0*/  MOV R0, UR7 ;  /* 0x0000000700007c02 */ /* 0x000fce0008000f00 */
.L_x_146:
[----:B-1----:R1:W2:Y:S02]  /*8fd0*/  SYNCS.PHASECHK.TRANS64.TRYWAIT P0, [R0+URZ], R3 ;  /* 0x00000003000075a7 */ /* 0x0022a400080011ff */
[----:B--2---:R-:W-:Y:S05]  /*8fe0*/  @!P0 NANOSLEEP.SYNCS 0x989680 ;  /* 0x009896800000895d */ /* 0x004fea0003900000 */
[----:B------:R-:W2:Y:S02]  /*8ff0*/  @!P0 SYNCS.PHASECHK.TRANS64 P0, [R0+URZ], R3 ;  /* 0x00000003000085a7 */ /* 0x000ea400080010ff */
[----:B--2---:R-:W-:Y:S05]  /*9000*/  @!P0 BRA `(.L_x_146) ;  /* 0xfffffffc00f08947 */ /* 0x004fea000383ffff */
[----:B------:R-:W-:Y:S05]  /*9010*/  BRA `(.L_x_147) ;  /* 0xffffffa800d07947 */ /* 0x000fea000383ffff */
.L_x_80:
[----:B------:R-:W-:-:S07]  /*9020*/  MOV R0, UR8 ;  /* 0x0000000800007c02 */ /* 0x000fce0008000f00 */
.L_x_148:
[----:B-1----:R1:W2:Y:S02]  /*9030*/  SYNCS.PHASECHK.TRANS64.TRYWAIT P1, [R0+URZ+0xe0], R3 ;  /* 0x0000e003000075a7 */ /* 0x0022a400080211ff */
[----:B--2---:R-:W-:Y:S05]  /*9040*/  @!P1 NANOSLEEP.SYNCS 0x989680 ;  /* 0x009896800000995d */ /* 0x004fea0003900000 */
[----:B------:R-:W2:Y:S02]  /*9050*/  @!P1 SYNCS.PHASECHK.TRANS64 P1, [R0+URZ+0xe0], R3 ;  /* 0x0000e003000095a7 */ /* 0x000ea400080210ff */
[----:B--2---:R-:W-:Y:S05]  /*9060*/  @!P1 BRA `(.L_x_148) ;  /* 0xfffffffc00f09947 */ /* 0x004fea000383ffff */
[----:B------:R-:W-:Y:S05]  /*9070*/  BRA `(.L_x_149) ;  /* 0xffffffac001c7947 */ /* 0x000fea000383ffff */
.L_x_85:
[----:B--2---:R2:W4:Y:S02]  /*9080*/  SYNCS.PHASECHK.TRANS64.TRYWAIT P0, [R0+URZ+0x60], R3 ;  /* 0x00006003000075a7 */ /* 0x00452400080011ff */
[----:B----4-:R-:W-:Y:S05]  /*9090*/  @!P0 NANOSLEEP.SYNCS 0x989680 ;  /* 0x009896800000895d */ /* 0x010fea0003900000 */
[----:B------:R-:W4:Y:S02]  /*90a0*/  @!P0 SYNCS.PHASECHK.TRANS64 P0, [R0+URZ+0x60], R3 ;  /* 0x00006003000085a7 */ /* 0x000f2400080010ff */
[----:B----4-:R-:W-:Y:S05]  /*90b0*/  @!P0 BRA `(.L_x_85) ;  /* 0xfffffffc00f08947 */ /* 0x010fea000383ffff */
[----:B------:R-:W-:Y:S05]  /*90c0*/  BRA `(.L_x_150) ;  /* 0xffffffb000287947 */ /* 0x000fea000383ffff */
.L_x_88:
[----:B------:R-:W-:Y:S07]  /*90d0*/  MOV R0, UR6 ;  /* 0x0000000600007c02 */ /* 0x000fee0008000f00 */
.L_x_151:
[----:B--2---:R2:W4:Y:S02]  /*90e0*/  SYNCS.PHASECHK.TRANS64.TRYWAIT P0, [R0+URZ+0x58], R3 ;  /* 0x00005803000075a7 */ /* 0x00452400080011ff */
[----:B----4-:R-:W-:Y:S05]  /*90f0*/  @!P0 NANOSLEEP.SYNCS 0x989680 ;  /* 0x009896800000895d */ /* 0x010fea0003900000 */
[----:B------:R-:W4:Y:S02]  /*9100*/  @!P0 SYNCS.PHASECHK.TRANS64 P0, [R0+URZ+0x58], R3 ;  /* 0x00005803000085a7 */ /* 0x000f2400080010ff */
[----:B----4-:R-:W-:Y:S05]  /*9110*/  @!P0 BRA `(.L_x_151) ;  /* 0xfffffffc00f08947 */ /* 0x010fea000383ffff */
[----:B------:R-:W-:Y:S05]  /*9120*/  BRA `(.L_x_87) ;  /* 0xffffffb400087947 */ /* 0x000fea000383ffff */
.L_x_91:
[----:B--2---:R-:W-:Y:S07]  /*9130*/  MOV R3, UR6 ;  /* 0x0000000600037c02 */ /* 0x004fee0008000f00 */
.L_x_152:
[----:B-1----:R1:W2:Y:S02]  /*9140*/  SYNCS.PHASECHK.TRANS64.TRYWAIT P0, [R3+URZ+0x40], R12 ;  /* 0x0000400c030075a7 */ /* 0x0022a400080011ff */
[----:B--2---:R-:W-:Y:S05]  /*9150*/  @!P0 NANOSLEEP.SYNCS 0x989680 ;  /* 0x009896800000895d */ /* 0x004fea0003900000 */
[----:B------:R-:W2:Y:S02]  /*9160*/  @!P0 SYNCS.PHASECHK.TRANS64 P0, [R3+URZ+0x40], R12 ;  /* 0x0000400c030085a7 */ /* 0x000ea400080010ff */
[----:B--2---:R-:W-:Y:S05]  /*9170*/  @!P0 BRA `(.L_x_152) ;  /* 0xfffffffc00f08947 */ /* 0x004fea000383ffff */
[----:B------:R-:W-:Y:S05]  /*9180*/  BRA `(.L_x_153) ;  /* 0xffffffb400807947 */ /* 0x000fea000383ffff */
.L_x_92:
[----:B------:R-:W-:Y:S07]  /*9190*/  MOV R3, UR6 ;  /* 0x0000000600037c02 */ /* 0x000fee0008000f00 */
.L_x_154:
[----:B-1----:R1:W2:Y:S02]  /*91a0*/  SYNCS.PHASECHK.TRANS64.TRYWAIT P0, [R3+URZ+0x48], R12 ;  /* 0x0000480c030075a7 */ /* 0x0022a400080011ff */
[----:B--2---:R-:W-:Y:S05]  /*91b0*/  @!P0 NANOSLEEP.SYNCS 0x989680 ;  /* 0x009896800000895d */ /* 0x004fea0003900000 */
[----:B------:R-:W2:Y:S02]  /*91c0*/  @!P0 SYNCS.PHASECHK.TRANS64 P0, [R3+URZ+0x48], R12 ;  /* 0x0000480c030085a7 */ /* 0x000ea400080010ff */
[----:B--2---:R-:W-:Y:S05]  /*91d0*/  @!P0 BRA `(.L_x_154) ;  /* 0xfffffffc00f08947 */ /* 0x004fea000383ffff */
[----:B------:R-:W-:Y:S05]  /*91e0*/  BRA `(.L_x_155) ;  /* 0xffffffb800007947 */ /* 0x000fea000383ffff */
.L_x_94:
[----:B------:R-:W-:-:S07]  /*91f0*/  MOV R0, UR6 ;  /* 0x0000000600007c02 */ /* 0x000fce0008000f00 */
.L_x_156:
[----:B-1----:R1:W4:Y:S02]  /*9200*/  SYNCS.PHASECHK.TRANS64.TRYWAIT P0, [R0+URZ+0x40], R3 ;  /* 0x00004003000075a7 */ /* 0x00232400080011ff */
[----:B----4-:R-:W-:Y:S05]  /*9210*/  @!P0 NANOSLEEP.SYNCS 0x989680 ;  /* 0x009896800000895d */ /* 0x010fea0003900000 */
[----:B------:R-:W4:Y:S02]  /*9220*/  @!P0 SYNCS.PHASECHK.TRANS64 P0, [R0+URZ+0x40], R3 ;  /* 0x00004003000085a7 */ /* 0x000f2400080010ff */
[----:B----4-:R-:W-:Y:S05]  /*9230*/  @!P0 BRA `(.L_x_156) ;  /* 0xfffffffc00f08947 */ /* 0x010fea000383ffff */
[----:B------:R-:W-:Y:S05]  /*9240*/  BRA `(.L_x_157) ;  /* 0xffffffb800707947 */ /* 0x000fea000383ffff */
.L_x_96:
[----:B--2---:R2:W3:Y:S02]  /*9250*/  SYNCS.PHASECHK.TRANS64.TRYWAIT P0, [R0+URZ+0x60], R3 ;  /* 0x00006003000075a7 */ /* 0x0044e400080011ff */
[----:B---3--:R-:W-:Y:S05]  /*9260*/  @!P0 NANOSLEEP.SYNCS 0x989680 ;  /* 0x009896800000895d */ /* 0x008fea0003900000 */
[----:B------:R-:W3:Y:S02]  /*9270*/  @!P0 SYNCS.PHASECHK.TRANS64 P0, [R0+URZ+0x60], R3 ;  /* 0x00006003000085a7 */ /* 0x000ee400080010ff */
[----:B---3--:R-:W-:Y:S05]  /*9280*/  @!P0 BRA `(.L_x_96) ;  /* 0xfffffffc00f08947 */ /* 0x008fea000383ffff */
[----:B------:R-:W-:Y:S05]  /*9290*/  BRA `(.L_x_158) ;  /* 0xffffffbc003c7947 */ /* 0x000fea000383ffff */
.L_x_107:
[----:B-1----:R1:W3:Y:S02]  /*92a0*/  SYNCS.PHASECHK.TRANS64.TRYWAIT P1, [R3+URZ+0x30], R0 ;  /* 0x00003000030075a7 */ /* 0x0022e400080211ff */
[----:B---3--:R-:W-:Y:S05]  /*92b0*/  @!P1 NANOSLEEP.SYNCS 0x989680 ;  /* 0x009896800000995d */ /* 0x008fea0003900000 */
[----:B------:R-:W3:Y:S02]  /*92c0*/  @!P1 SYNCS.PHASECHK.TRANS64 P1, [R3+URZ+0x30], R0 ;  /* 0x00003000030095a7 */ /* 0x000ee400080210ff */
[----:B---3--:R-:W-:Y:S05]  /*92d0*/  @!P1 BRA `(.L_x_107) ;  /* 0xfffffffc00f09947 */ /* 0x008fea000383ffff */
[----:B------:R-:W-:Y:S05]  /*92e0*/  BRA `(.L_x_106) ;  /* 0xffffffc800647947 */ /* 0x000fea000383ffff */
.L_x_109:
[----:B---3--:R3:W4:Y:S02]  /*92f0*/  SYNCS.PHASECHK.TRANS64.TRYWAIT P0, [R171+URZ+0x80], R2 ;  /* 0x00008002ab0075a7 */ /* 0x00872400080011ff */
[----:B----4-:R-:W-:Y:S05]  /*9300*/  @!P0 NANOSLEEP.SYNCS 0x989680 ;  /* 0x009896800000895d */ /* 0x010fea0003900000 */
[----:B------:R-:W4:Y:S02]  /*9310*/  @!P0 SYNCS.PHASECHK.TRANS64 P0, [R171+URZ+0x80], R2 ;  /* 0x00008002ab0085a7 */ /* 0x000f2400080010ff */
[----:B----4-:R-:W-:Y:S05]  /*9320*/  @!P0 BRA `(.L_x_109) ;  /* 0xfffffffc00f08947 */ /* 0x010fea000383ffff */
[----:B------:R-:W-:Y:S05]  /*9330*/  BRA `(.L_x_108) ;  /* 0xffffffc800c07947 */ /* 0x000fea000383ffff */
.L_x_117:
[----:B--2---:R2:W3:Y:S02]  /*9340*/  SYNCS.PHASECHK.TRANS64.TRYWAIT P0, [R124+URZ+0x30], R3 ;  /* 0x000030037c0075a7 */ /* 0x0044e400080011ff */
[----:B---3--:R-:W-:Y:S05]  /*9350*/  @!P0 NANOSLEEP.SYNCS 0x989680 ;  /* 0x009896800000895d */ /* 0x008fea0003900000 */
[----:B------:R-:W3:Y:S02]  /*9360*/  @!P0 SYNCS.PHASECHK.TRANS64 P0, [R124+URZ+0x30], R3 ;  /* 0x000030037c0085a7 */ /* 0x000ee400080010ff */
[----:B---3--:R-:W-:Y:S05]  /*9370*/  @!P0 BRA `(.L_x_117) ;  /* 0xfffffffc00f08947 */ /* 0x008fea000383ffff */
[----:B------:R-:W-:Y:S05]  /*9380*/  BRA `(.L_x_116) ;  /* 0xffffffdc00c47947 */ /* 0x000fea000383ffff */
        .weak           $__internal_0_$__cuda_sm10x_tcgen05_guardrail_trap_col_being_dealloced_not_returned_by_alloc
        .type           $__internal_0_$__cuda_sm10x_tcgen05_guardrail_trap_col_being_dealloced_not_returned_by_alloc,@function
        .size           $__internal_0_$__cuda_sm10x_tcgen05_guardrail_trap_col_being_dealloced_not_returned_by_alloc,($__internal_1_$__cuda_sm10x_tcgen05_guardrail_trap_phase_invalid_during_alloc - $__internal_0_$__cuda_sm10x_tcgen05_guardrail_trap_col_being_dealloced_not_returned_by_alloc)
$__internal_0_$__cuda_sm10x_tcgen05_guardrail_trap_col_being_dealloced_not_returned_by_alloc:
[----:B------:R-:W-:Y:S05]  /*9390*/  BPT.TRAP 0x1 ;  /* 0x000000040000795c */ /* 0x000fea0000300000 */
[----:B------:R-:W-:-:S04]  /*93a0*/  HFMA2 R3, -RZ, RZ, 0, 0 ;  /* 0x00000000ff037431 */ /* 0x000fc800000001ff */
[----:B------:R-:W-:Y:S05]  /*93b0*/  RET.REL.NODEC R2 `(_ZN7cutlass13device_kernelINS_4gemm6kernel13GemmUniversalIN4cute5tupleIJiiiiEEENS1_10collective13CollectiveMmaINS1_35MainloopSm100TmaUmmaWarpSpecializedILi3ELi2ELi4ENS5_IJNS4_1CILi2EEENSA_ILi1EEESC_EEEEENS5_IJNSA_ILi256EEENSA_ILi128EEENSA_ILi64EEEEEEaNS5_IJlSC_lEEEaSJ_NS4_8TiledMMAINS4_8MMA_AtomIJNS4_21SM100_MMA_S8_2x1SM_SSIaaiLi256ELi128ELNS4_4UMMA5MajorE0ELSO_0ELNSN_8SaturateE0EEEEEENS4_6LayoutINS5_IJSC_SC_SC_EEENS5_IJNSA_ILi0EEESU_SU_EEEEENS5_IJNS4_10UnderscoreESX_SX_EEEEENS4_18SM100_TMA_2SM_LOADENS4_14ComposedLayoutINS4_7SwizzleILi2ELi4ELi3EEENS4_18smem_ptr_flag_bitsILi8EEENSS_INS5_IJNSA_ILi8EEESH_EEENS5_IJSH_SC_EEEEEEEvNS4_8identityES10_S1A_vS1B_EENS_8epilogue10collective18CollectiveEpilogueINS1D_23Sm100TmaWarpSpecializedILi2ELi2ELi64ELb0ELb0EEEJNS5_IJSG_SG_SH_EEENS5_IJNSS_ISG_SC_EENSS_ISH_SC_EEEEEaSJ_aSJ_NS1D_6fusion15FusionCallbacksIS1H_NS1M_17LinearCombinationIaiaiLNS_15FloatRoundStyleE2EEES1I_S1L_JEEENS4_5SM1004TMEM4LOAD26SM100_TMEM_LOAD_32dp32b64xENS4_13SM90_TMA_LOADES1A_NS4_39AutoVectorizingCopyWithAssumedAlignmentILi128EEENS4_14SM90_TMA_STOREES1A_S1Y_S1Y_EEEvvEEEEvNT_6ParamsE) ;  /* 0xffffff6c02107950 */ /* 0x000fea0003c3ffff */
        .weak           $__internal_1_$__cuda_sm10x_tcgen05_guardrail_trap_phase_invalid_during_alloc
        .type           $__internal_1_$__cuda_sm10x_tcgen05_guardrail_trap_phase_invalid_during_alloc,@function
        .size           $__internal_1_$__cuda_sm10x_tcgen05_guardrail_trap_phase_invalid_during_alloc,($__internal_2_$__cuda_sm10x_tcgen05_guardrail_trap_unallocated_columns_being_dealloced - $__internal_1_$__cuda_sm10x_tcgen05_guardrail_trap_phase_invalid_during_alloc)
$__internal_1_$__cuda_sm10x_tcgen05_guardrail_trap_phase_invalid_during_alloc:
[----:B------:R-:W-:Y:S05]  /*93c0*/  BPT.TRAP 0x1 ;  /* 0x000000040000795c */ /* 0x000fea0000300000 */
[----:B------:R-:W-:-:S04]  /*93d0*/  MOV R3, 0x0 ;  /* 0x0000000000037802 */ /* 0x000fc80000000f00 */
[----:B------:R-:W-:Y:S05]  /*93e0*/  RET.REL.NODEC R2 `(_ZN7cutlass13device_kernelINS_4gemm6kernel13GemmUniversalIN4cute5tupleIJiiiiEEENS1_10collective13CollectiveMmaINS1_35MainloopSm100TmaUmmaWarpSpecializedILi3ELi2ELi4ENS5_IJNS4_1CILi2EEENSA_ILi1EEESC_EEEEENS5_IJNSA_ILi256EEENSA_ILi128EEENSA_ILi64EEEEEEaNS5_IJlSC_lEEEaSJ_NS4_8TiledMMAINS4_8MMA_AtomIJNS4_21SM100_MMA_S8_2x1SM_SSIaaiLi256ELi128ELNS4_4UMMA5MajorE0ELSO_0ELNSN_8SaturateE0EEEEEENS4_6LayoutINS5_IJSC_SC_SC_EEENS5_IJNSA_ILi0EEESU_SU_EEEEENS5_IJNS4_10UnderscoreESX_SX_EEEEENS4_18SM100_TMA_2SM_LOADENS4_14ComposedLayoutINS4_7SwizzleILi2ELi4ELi3EEENS4_18smem_ptr_flag_bitsILi8EEENSS_INS5_IJNSA_ILi8EEESH_EEENS5_IJSH_SC_EEEEEEEvNS4_8identityES10_S1A_vS1B_EENS_8epilogue10collective18CollectiveEpilogueINS1D_23Sm100TmaWarpSpecializedILi2ELi2ELi64ELb0ELb0EEEJNS5_IJSG_SG_SH_EEENS5_IJNSS_ISG_SC_EENSS_ISH_SC_EEEEEaSJ_aSJ_NS1D_6fusion15FusionCallbacksIS1H_NS1M_17LinearCombinationIaiaiLNS_15FloatRoundStyleE2EEES1I_S1L_JEEENS4_5SM1004TMEM4LOAD26SM100_TMEM_LOAD_32dp32b64xENS4_13SM90_TMA_LOADES1A_NS4_39AutoVectorizingCopyWithAssumedAlignmentILi128EEENS4_14SM90_TMA_STOREES1A_S1Y_S1Y_EEEvvEEEEvNT_6ParamsE) ;  /* 0xffffff6c02047950 */ /* 0x000fea0003c3ffff */
        .weak           $__internal_2_$__cuda_sm10x_tcgen05_guardrail_trap_unallocated_columns_being_dealloced
        .type           $__internal_2_$__cuda_sm10x_tcgen05_guardrail_trap_unallocated_columns_being_dealloced,@function
        .size           $__internal_2_$__cuda_sm10x_tcgen05_guardrail_trap_unallocated_columns_being_dealloced,(.L_x_160 - $__internal_2_$__cuda_sm10x_tcgen05_guardrail_trap_unallocated_columns_being_dealloced)
$__internal_2_$__cuda_sm10x_tcgen05_guardrail_trap_unallocated_columns_being_dealloced:
[----:B------:R-:W-:Y:S05]  /*93f0*/  BPT.TRAP 0x1 ;  /* 0x000000040000795c */ /* 0x000fea0000300000 */
[----:B------:R-:W-:-:S04]  /*9400*/  HFMA2 R3, -RZ, RZ, 0, 0 ;  /* 0x00000000ff037431 */ /* 0x000fc800000001ff */
[----:B------:R-:W-:Y:S05]  /*9410*/  RET.REL.NODEC R2 `(_ZN7cutlass13device_kernelINS_4gemm6kernel13GemmUniversalIN4cute5tupleIJiiiiEEENS1_10collective13CollectiveMmaINS1_35MainloopSm100TmaUmmaWarpSpecializedILi3ELi2ELi4ENS5_IJNS4_1CILi2EEENSA_ILi1EEESC_EEEEENS5_IJNSA_ILi256EEENSA_ILi128EEENSA_ILi64EEEEEEaNS5_IJlSC_lEEEaSJ_NS4_8TiledMMAINS4_8MMA_AtomIJNS4_21SM100_MMA_S8_2x1SM_SSIaaiLi256ELi128ELNS4_4UMMA5MajorE0ELSO_0ELNSN_8SaturateE0EEEEEENS4_6LayoutINS5_IJSC_SC_SC_EEENS5_IJNSA_ILi0EEESU_SU_EEEEENS5_IJNS4_10UnderscoreESX_SX_EEEEENS4_18SM100_TMA_2SM_LOADENS4_14ComposedLayoutINS4_7SwizzleILi2ELi4ELi3EEENS4_18smem_ptr_flag_bitsILi8EEENSS_INS5_IJNSA_ILi8EEESH_EEENS5_IJSH_SC_EEEEEEEvNS4_8identityES10_S1A_vS1B_EENS_8epilogue10collective18CollectiveEpilogueINS1D_23Sm100TmaWarpSpecializedILi2ELi2ELi64ELb0ELb0EEEJNS5_IJSG_SG_SH_EEENS5_IJNSS_ISG_SC_EENSS_ISH_SC_EEEEEaSJ_aSJ_NS1D_6fusion15FusionCallbacksIS1H_NS1M_17LinearCombinationIaiaiLNS_15FloatRoundStyleE2EEES1I_S1L_JEEENS4_5SM1004TMEM4LOAD26SM100_TMEM_LOAD_32dp32b64xENS4_13SM90_TMA_LOADES1A_NS4_39AutoVectorizingCopyWithAssumedAlignmentILi128EEENS4_14SM90_TMA_STOREES1A_S1Y_S1Y_EEEvvEEEEvNT_6ParamsE) ;  /* 0xffffff6802f87950 */ /* 0x000fea0003c3ffff */
.L_x_159:
[----:B------:R-:W-:-:S00]  /*9420*/  BRA `(.L_x_159) ;  /* 0xfffffffc00fc7947 */ /* 0x000fc0000383ffff */
[----:B------:R-:W-:-:S00]  /*9430*/  NOP ;  /* 0x0000000000007918 */ /* 0x000fc00000000000 */
        /* <DEDUP_REMOVED lines=12> */
.L_x_160:


//--------------------- .nv.global.init           --------------------------
	.section	.nv.global.init,"aw",@progbits
.nv.global.init:
	.type		$str$27,@object
	.size		$str$27,($str$28 - $str$27)
$str$27:
        /*0000*/ 	.byte	0x28, 0x61, 0x64, 0x64, 0x72, 0x65, 0x73, 0x73, 0x20, 0x26, 0x20, 0x6d, 0x61, 0x73, 0x6b, 0x29
        /*0010*/ 	.byte	0x20, 0x3d, 0x3d, 0x20, 0x30, 0x00
	.type		$str$28,@object
	.size		$str$28,($str$26 - $str$28)
$str$28:
        /*0016*/ 	.byte	0x2f, 0x74, 0x6d, 0x70, 0x2f, 0x63, 0x75, 0x74, 0x6c, 0x61, 0x73, 0x73, 0x5f, 0x73, 0x77, 0x65
        /*0026*/ 	.byte	0x65, 0x70, 0x5f, 0x73, 0x72, 0x63, 0x2f, 0x69, 0x6e, 0x63, 0x6c, 0x75, 0x64, 0x65, 0x2f, 0x63
        /*0036*/ 	.byte	0x75, 0x74, 0x65, 0x2f, 0x70, 0x6f, 0x69, 0x6e, 0x74, 0x65, 0x72, 0x5f, 0x66, 0x6c, 0x61, 0x67
        /*0046*/ 	.byte	0x67, 0x65, 0x64, 0x2e, 0x68, 0x70, 0x70, 0x00
	.type		$str$26,@object
	.size		$str$26,($str$25 - $str$26)
$str$26:
        /*004e*/ 	.byte	0x2f, 0x74, 0x6d, 0x70, 0x2f, 0x63, 0x75, 0x74, 0x6c, 0x61, 0x73, 0x73, 0x5f, 0x73, 0x77, 0x65
        /*005e*/ 	.byte	0x65, 0x70, 0x5f, 0x73, 0x72, 0x63, 0x2f, 0x69, 0x6e, 0x63, 0x6c, 0x75, 0x64, 0x65, 0x2f, 0x63
        /*006e*/ 	.byte	0x75, 0x74, 0x65, 0x2f, 0x61, 0x74, 0x6f, 0x6d, 0x2f, 0x63, 0x6f, 0x70, 0x79, 0x5f, 0x74, 0x72
        /*007e*/ 	.byte	0x61, 0x69, 0x74, 0x73, 0x5f, 0x73, 0x6d, 0x31, 0x30, 0x30, 0x2e, 0x68, 0x70, 0x70, 0x00
	.type		$str$25,@object
	.size		$str$25,(__unnamed_1 - $str$25)
$str$25:
        /*008d*/ 	.byte	0x28, 0x28, 0x75, 0x69, 0x6e, 0x74, 0x33, 0x32, 0x5f, 0x74, 0x28, 0x74, 0x68, 0x72, 0x65, 0x61
        /*009d*/ 	.byte	0x64, 0x49, 0x64, 0x78, 0x2e, 0x78, 0x29, 0x20, 0x2f, 0x20, 0x33, 0x32, 0x29, 0x20, 0x25, 0x20
        /*00ad*/ 	.byte	0x34, 0x29, 0x20, 0x3d, 0x3d, 0x20, 0x28, 0x28, 0x28, 0x74, 0x6d, 0x65, 0x6d, 0x5f, 0x61, 0x64
        /*00bd*/ 	.byte	0x64, 0x72, 0x20, 0x3e, 0x3e, 0x20, 0x31, 0x36, 0x29, 0x20, 0x2f, 0x20, 0x33, 0x32, 0x29, 0x20
        /*00cd*/ 	.byte	0x25, 0x20, 0x34, 0x29, 0x00
	.type		__unnamed_1,@object
	.size		__unnamed_1,(__unnamed_2 - __unnamed_1)
__unnamed_1:
        /*00d2*/ 	.byte	0x61, 0x75, 0x74, 0x6f, 0x20, 0x63, 0x75, 0x74, 0x65, 0x3a, 0x3a, 0x61, 0x73, 0x5f, 0x70, 0x6f
        /* <DEDUP_REMOVED lines=24> */
        /*0262*/ 	.byte	0x5d, 0x00
	.type		__unnamed_2,@object
	.size		__unnamed_2,(.L_2 - __unnamed_2)
__unnamed_2:
        /* <DEDUP_REMOVED lines=42> */
        /*0504*/ 	.byte	0x43, 0x3c, 0x30, 0x3e, 0x3e, 0x3e, 0x3e, 0x5d, 0x00
.L_2:


//--------------------- .nv.shared._ZN7cutlass13device_kernelINS_4gemm6kernel13GemmUniversalIN4cute5tupleIJiiiiEEENS1_10collective13CollectiveMmaINS1_35MainloopSm100TmaUmmaWarpSpecializedILi3ELi2ELi4ENS5_IJNS4_1CILi2EEENSA_ILi1EEESC_EEEEENS5_IJNSA_ILi256EEENSA_ILi128EEENSA_ILi64EEEEEEaNS5_IJlSC_lEEEaSJ_NS4_8TiledMMAINS4_8MMA_AtomIJNS4_21SM100_MMA_S8_2x1SM_SSIaaiLi256ELi128ELNS4_4UMMA5MajorE0ELSO_0ELNSN_8SaturateE0EEEEEENS4_6LayoutINS5_IJSC_SC_SC_EEENS5_IJNSA_ILi0EEESU_SU_EEEEENS5_IJNS4_10UnderscoreESX_SX_EEEEENS4_18SM100_TMA_2SM_LOADENS4_14ComposedLayoutINS4_7SwizzleILi2ELi4ELi3EEENS4_18smem_ptr_flag_bitsILi8EEENSS_INS5_IJNSA_ILi8EEESH_EEENS5_IJSH_SC_EEEEEEEvNS4_8identityES10_S1A_vS1B_EENS_8epilogue10collective18CollectiveEpilogueINS1D_23Sm100TmaWarpSpecializedILi2ELi2ELi64ELb0ELb0EEEJNS5_IJSG_SG_SH_EEENS5_IJNSS_ISG_SC_EENSS_ISH_SC_EEEEEaSJ_aSJ_NS1D_6fusion15FusionCallbacksIS1H_NS1M_17LinearCombinationIaiaiLNS_15FloatRoundStyleE2EEES1I_S1L_JEEENS4_5SM1004TMEM4LOAD26SM100_TMEM_LOAD_32dp32b64xENS4_13SM90_TMA_LOADES1A_NS4_39AutoVectorizingCopyWithAssumedAlignmentILi128EEENS4_14SM90_TMA_STOREES1A_S1Y_S1Y_EEEvvEEEEvNT_6ParamsE --------------------------
	.section	.nv.shared._ZN7cutlass13device_kernelINS_4gemm6kernel13GemmUniversalIN4cute5tupleIJiiiiEEENS1_10collective13CollectiveMmaINS1_35MainloopSm100TmaUmmaWarpSpecializedILi3ELi2ELi4ENS5_IJNS4_1CILi2EEENSA_ILi1EEESC_EEEEENS5_IJNSA_ILi256EEENSA_ILi128EEENSA_ILi64EEEEEEaNS5_IJlSC_lEEEaSJ_NS4_8TiledMMAINS4_8MMA_AtomIJNS4_21SM100_MMA_S8_2x1SM_SSIaaiLi256ELi128ELNS4_4UMMA5MajorE0ELSO_0ELNSN_8SaturateE0EEEEEENS4_6LayoutINS5_IJSC_SC_SC_EEENS5_IJNSA_ILi0EEESU_SU_EEEEENS5_IJNS4_10UnderscoreESX_SX_EEEEENS4_18SM100_TMA_2SM_LOADENS4_14ComposedLayoutINS4_7SwizzleILi2ELi4ELi3EEENS4_18smem_ptr_flag_bitsILi8EEENSS_INS5_IJNSA_ILi8EEESH_EEENS5_IJSH_SC_EEEEEEEvNS4_8identityES10_S1A_vS1B_EENS_8epilogue10collective18CollectiveEpilogueINS1D_23Sm100TmaWarpSpecializedILi2ELi2ELi64ELb0ELb0EEEJNS5_IJSG_SG_SH_EEENS5_IJNSS_ISG_SC_EENSS_ISH_SC_EEEEEaSJ_aSJ_NS1D_6fusion15FusionCallbacksIS1H_NS1M_17LinearCombinationIaiaiLNS_15FloatRoundStyleE2EEES1I_S1L_JEEENS4_5SM1004TMEM4LOAD26SM100_TMEM_LOAD_32dp32b64xENS4_13SM90_TMA_LOADES1A_NS4_39AutoVectorizingCopyWithAssumedAlignmentILi128EEENS4_14SM90_TMA_STOREES1A_S1Y_S1Y_EEEvvEEEEvNT_6ParamsE,"aw",@nobits
	.sectionflags	@""
	.align	16
	.zero		1024


//--------------------- .nv.shared.reserved.0     --------------------------
	.section	.nv.shared.reserved.0,"aw",@nobits
	.weak		__nv_reservedSMEM_offset_0_alias
	.size		__nv_reservedSMEM_offset_0_alias, 0, 64
	.other		__nv_reservedSMEM_offset_0_alias,@"STO_CUDA_RESERVED_SHARED STV_DEFAULT"
__nv_reservedSMEM_offset_0_alias:
	.zero		0
.nv.shared.reserved.0:
	.zero		64
	.weak		__nv_reservedSMEM_tcgen05_partition
	.type		__nv_reservedSMEM_tcgen05_partition,@object
	.size		__nv_reservedSMEM_tcgen05_partition,(.L_0 - __nv_reservedSMEM_tcgen05_partition)
__nv_reservedSMEM_tcgen05_partition:
	.zero		32
.L_0:


//--------------------- .nv.global                --------------------------
	.section	.nv.global,"aw",@nobits
.nv.global:
	.type		_ZN40_INTERNAL_5c065ee0_4_k_cu_7ae66bef_102244cute1_E,@object
	.size		_ZN40_INTERNAL_5c065ee0_4_k_cu_7ae66bef_102244cute1_E,(_ZN40_INTERNAL_5c065ee0_4_k_cu_7ae66bef_102244cuda3std3__45__cpo6cbeginE - _ZN40_INTERNAL_5c065ee0_4_k_cu_7ae66bef_102244cute1_E)
_ZN40_INTERNAL_5c065ee0_4_k_cu_7ae66bef_102244cute1_E:
	.zero		1
	.type		_ZN40_INTERNAL_5c065ee0_4_k_cu_7ae66bef_102244cuda3std3__45__cpo6cbeginE,@object
	.size		_ZN40_INTERNAL_5c065ee0_4_k_cu_7ae66bef_102244cuda3std3__45__cpo6cbeginE,(_ZN40_INTERNAL_5c065ee0_4_k_cu_7ae66bef_102244cuda3std3__48in_placeE - _ZN40_INTERNAL_5c065ee0_4_k_cu_7ae66bef_102244cuda3std3__45__cpo6cbeginE)
_ZN40_INTERNAL_5c065ee0_4_k_cu_7ae66bef_102244cuda3std3__45__cpo6cbeginE:
	.zero		1
	.type		_ZN40_INTERNAL_5c065ee0_4_k_cu_7ae66bef_102244cuda3std3__48in_placeE,@object
	.size		_ZN40_INTERNAL_5c065ee0_4_k_cu_7ae66bef_102244cuda3std3__48in_placeE,(_ZN40_INTERNAL_5c065ee0_4_k_cu_7ae66bef_102244cuda3std6ranges3__45__cpo9iter_moveE - _ZN40_INTERNAL_5c065ee0_4_k_cu_7ae66bef_102244cuda3std3__48in_placeE)
_ZN40_INTERNAL_5c065ee0_4_k_cu_7ae66bef_102244cuda3std3__48in_placeE:
	.zero		1
	.type		_ZN40_INTERNAL_5c065ee0_4_k_cu_7ae66bef_102244cuda3std6ranges3__45__cpo9iter_moveE,@object
	.size		_ZN40_INTERNAL_5c065ee0_4_k_cu_7ae66bef_102244cuda3std6ranges3__45__cpo9iter_moveE,(_ZN40_INTERNAL_5c065ee0_4_k_cu_7ae66bef_102244cuda3std3__45__cpo5beginE - _ZN40_INTERNAL_5c065ee0_4_k_cu_7ae66bef_102244cuda3std6ranges3__45__cpo9iter_moveE)
_ZN40_INTERNAL_5c065ee0_4_k_cu_7ae66bef_102244cuda3std6ranges3__45__cpo9iter_moveE:
	.zero		1
	.type		_ZN40_INTERNAL_5c065ee0_4_k_cu_7ae66bef_102244cuda3std3__45__cpo5beginE,@object
	.size		_ZN40_INTERNAL_5c065ee0_4_k_cu_7ae66bef_102244cuda3std3__45__cpo5beginE,(_ZN40_INTERNAL_5c065ee0_4_k_cu_7ae66bef_102244cuda3std3__442_GLOBAL__N__5c065ee0_4_k_cu_7ae66bef_102246ignoreE - _ZN40_INTERNAL_5c065ee0_4_k_cu_7ae66bef_102244cuda3std3__45__cpo5beginE)
_ZN40_INTERNAL_5c065ee0_4_k_cu_7ae66bef_102244cuda3std3__45__cpo5beginE:
	.zero		1
	.type		_ZN40_INTERNAL_5c065ee0_4_k_cu_7ae66bef_102244cuda3std3__442_GLOBAL__N__5c065ee0_4_k_cu_7ae66bef_102246ignoreE,@object
	.size		_ZN40_INTERNAL_5c065ee0_4_k_cu_7ae66bef_102244cuda3std3__442_GLOBAL__N__5c065ee0_4_k_cu_7ae66bef_102246ignoreE,(_ZN40_INTERNAL_5c065ee0_4_k_cu_7ae66bef_102244cute7productE - _ZN40_INTERNAL_5c065ee0_4_k_cu_7ae66bef_102244cuda3std3__442_GLOBAL__N__5c065ee0_4_k_cu_7ae66bef_102246ignoreE)
_ZN40_INTERNAL_5c065ee0_4_k_cu_7ae66bef_102244cuda3std3__442_GLOBAL__N__5c065ee0_4_k_cu_7ae66bef_102246ignoreE:
	.zero		1
	.type		_ZN40_INTERNAL_5c065ee0_4_k_cu_7ae66bef_102244cute7productE,@object
	.size		_ZN40_INTERNAL_5c065ee0_4_k_cu_7ae66bef_102244cute7productE,(_ZN40_INTERNAL_5c065ee0_4_k_cu_7ae66bef_102244cuda3std3__45__cpo3endE - _ZN40_INTERNAL_5c065ee0_4_k_cu_7ae66bef_102244cute7productE)
_ZN40_INTERNAL_5c065ee0_4_k_cu_7ae66bef_102244cute7productE:
	.zero		1
	.type		_ZN40_INTERNAL_5c065ee0_4_k_cu_7ae66bef_102244cuda3std3__45__cpo3endE,@object
	.size		_ZN40_INTERNAL_5c065ee0_4_k_cu_7ae66bef_102244cuda3std3__45__cpo3endE,(_ZN40_INTERNAL_5c065ee0_4_k_cu_7ae66bef_102244cuda3std3__419piecewise_constructE - _ZN40_INTERNAL_5c065ee0_4_k_cu_7ae66bef_102244cuda3std3__45__cpo3endE)
_ZN40_INTERNAL_5c065ee0_4_k_cu_7ae66bef_102244cuda3std3__45__cpo3endE:
	.zero		1
	.type		_ZN40_INTERNAL_5c065ee0_4_k_cu_7ae66bef_102244cuda3std3__419piecewise_constructE,@object
	.size		_ZN40_INTERNAL_5c065ee0_4_k_cu_7ae66bef_102244cuda3std3__419piecewise_constructE,(_ZN40_INTERNAL_5c065ee0_4_k_cu_7ae66bef_102244cuda3std3__45__cpo4cendE - _ZN40_INTERNAL_5c065ee0_4_k_cu_7ae66bef_102244cuda3std3__419piecewise_constructE)
_ZN40_INTERNAL_5c065ee0_4_k_cu_7ae66bef_102244cuda3std3__419piecewise_constructE:
	.zero		1
	.type		_ZN40_INTERNAL_5c065ee0_4_k_cu_7ae66bef_102244cuda3std3__45__cpo4cendE,@object
	.size		_ZN40_INTERNAL_5c065ee0_4_k_cu_7ae66bef_102244cuda3std3__45__cpo4cendE,(_ZN40_INTERNAL_5c065ee0_4_k_cu_7ae66bef_102244cuda3std6ranges3__45__cpo4swapE - _ZN40_INTERNAL_5c065ee0_4_k_cu_7ae66bef_102244cuda3std3__45__cpo4cendE)
_ZN40_INTERNAL_5c065ee0_4_k_cu_7ae66bef_102244cuda3std3__45__cpo4cendE:
	.zero		1
	.type		_ZN40_INTERNAL_5c065ee0_4_k_cu_7ae66bef_102244cuda3std6ranges3__45__cpo4swapE,@object
	.size		_ZN40_INTERNAL_5c065ee0_4_k_cu_7ae66bef_102244cuda3std6ranges3__45__cpo4swapE,(.L_10 - _ZN40_INTERNAL_5c065ee0_4_k_cu_7ae66bef_102244cuda3std6ranges3__45__cpo4swapE)
_ZN40_INTERNAL_5c065ee0_4_k_cu_7ae66bef_102244cuda3std6ranges3__45__cpo4swapE:
	.zero		1
.L_10:


//--------------------- .nv.constant0._ZN7cutlass13device_kernelINS_4gemm6kernel13GemmUniversalIN4cute5tupleIJiiiiEEENS1_10collective13CollectiveMmaINS1_35MainloopSm100TmaUmmaWarpSpecializedILi3ELi2ELi4ENS5_IJNS4_1CILi2EEENSA_ILi1EEESC_EEEEENS5_IJNSA_ILi256EEENSA_ILi128EEENSA_ILi64EEEEEEaNS5_IJlSC_lEEEaSJ_NS4_8TiledMMAINS4_8MMA_AtomIJNS4_21SM100_MMA_S8_2x1SM_SSIaaiLi256ELi128ELNS4_4UMMA5MajorE0ELSO_0ELNSN_8SaturateE0EEEEEENS4_6LayoutINS5_IJSC_SC_SC_EEENS5_IJNSA_ILi0EEESU_SU_EEEEENS5_IJNS4_10UnderscoreESX_SX_EEEEENS4_18SM100_TMA_2SM_LOADENS4_14ComposedLayoutINS4_7SwizzleILi2ELi4ELi3EEENS4_18smem_ptr_flag_bitsILi8EEENSS_INS5_IJNSA_ILi8EEESH_EEENS5_IJSH_SC_EEEEEEEvNS4_8identityES10_S1A_vS1B_EENS_8epilogue10collective18CollectiveEpilogueINS1D_23Sm100TmaWarpSpecializedILi2ELi2ELi64ELb0ELb0EEEJNS5_IJSG_SG_SH_EEENS5_IJNSS_ISG_SC_EENSS_ISH_SC_EEEEEaSJ_aSJ_NS1D_6fusion15FusionCallbacksIS1H_NS1M_17LinearCombinationIaiaiLNS_15FloatRoundStyleE2EEES1I_S1L_JEEENS4_5SM1004TMEM4LOAD26SM100_TMEM_LOAD_32dp32b64xENS4_13SM90_TMA_LOADES1A_NS4_39AutoVectorizingCopyWithAssumedAlignmentILi128EEENS4_14SM90_TMA_STOREES1A_S1Y_S1Y_EEEvvEEEEvNT_6ParamsE --------------------------
	.section	.nv.constant0._ZN7cutlass13device_kernelINS_4gemm6kernel13GemmUniversalIN4cute5tupleIJiiiiEEENS1_10collective13CollectiveMmaINS1_35MainloopSm100TmaUmmaWarpSpecializedILi3ELi2ELi4ENS5_IJNS4_1CILi2EEENSA_ILi1EEESC_EEEEENS5_IJNSA_ILi256EEENSA_ILi128EEENSA_ILi64EEEEEEaNS5_IJlSC_lEEEaSJ_NS4_8TiledMMAINS4_8MMA_AtomIJNS4_21SM100_MMA_S8_2x1SM_SSIaaiLi256ELi128ELNS4_4UMMA5MajorE0ELSO_0ELNSN_8SaturateE0EEEEEENS4_6LayoutINS5_IJSC_SC_SC_EEENS5_IJNSA_ILi0EEESU_SU_EEEEENS5_IJNS4_10UnderscoreESX_SX_EEEEENS4_18SM100_TMA_2SM_LOADENS4_14ComposedLayoutINS4_7SwizzleILi2ELi4ELi3EEENS4_18smem_ptr_flag_bitsILi8EEENSS_INS5_IJNSA_ILi8EEESH_EEENS5_IJSH_SC_EEEEEEEvNS4_8identityES10_S1A_vS1B_EENS_8epilogue10collective18CollectiveEpilogueINS1D_23Sm100TmaWarpSpecializedILi2ELi2ELi64ELb0ELb0EEEJNS5_IJSG_SG_SH_EEENS5_IJNSS_ISG_SC_EENSS_ISH_SC_EEEEEaSJ_aSJ_NS1D_6fusion15FusionCallbacksIS1H_NS1M_17LinearCombinationIaiaiLNS_15FloatRoundStyleE2EEES1I_S1L_JEEENS4_5SM1004TMEM4LOAD26SM100_TMEM_LOAD_32dp32b64xENS4_13SM90_TMA_LOADES1A_NS4_39AutoVectorizingCopyWithAssumedAlignmentILi128EEENS4_14SM90_TMA_STOREES1A_S1Y_S1Y_EEEvvEEEEvNT_6ParamsE,"a",@progbits
	.sectionflags	@""
	.align	4
.nv.constant0._ZN7cutlass13device_kernelINS_4gemm6kernel13GemmUniversalIN4cute5tupleIJiiiiEEENS1_10collective13CollectiveMmaINS1_35MainloopSm100TmaUmmaWarpSpecializedILi3ELi2ELi4ENS5_IJNS4_1CILi2EEENSA_ILi1EEESC_EEEEENS5_IJNSA_ILi256EEENSA_ILi128EEENSA_ILi64EEEEEEaNS5_IJlSC_lEEEaSJ_NS4_8TiledMMAINS4_8MMA_AtomIJNS4_21SM100_MMA_S8_2x1SM_SSIaaiLi256ELi128ELNS4_4UMMA5MajorE0ELSO_0ELNSN_8SaturateE0EEEEEENS4_6LayoutINS5_IJSC_SC_SC_EEENS5_IJNSA_ILi0EEESU_SU_EEEEENS5_IJNS4_10UnderscoreESX_SX_EEEEENS4_18SM100_TMA_2SM_LOADENS4_14ComposedLayoutINS4_7SwizzleILi2ELi4ELi3EEENS4_18smem_ptr_flag_bitsILi8EEENSS_INS5_IJNSA_ILi8EEESH_EEENS5_IJSH_SC_EEEEEEEvNS4_8identityES10_S1A_vS1B_EENS_8epilogue10collective18CollectiveEpilogueINS1D_23Sm100TmaWarpSpecializedILi2ELi2ELi64ELb0ELb0EEEJNS5_IJSG_SG_SH_EEENS5_IJNSS_ISG_SC_EENSS_ISH_SC_EEEEEaSJ_aSJ_NS1D_6fusion15FusionCallbacksIS1H_NS1M_17LinearCombinationIaiaiLNS_15FloatRoundStyleE2EEES1I_S1L_JEEENS4_5SM1004TMEM4LOAD26SM100_TMEM_LOAD_32dp32b64xENS4_13SM90_TMA_LOADES1A_NS4_39AutoVectorizingCopyWithAssumedAlignmentILi128EEENS4_14SM90_TMA_STOREES1A_S1Y_S1Y_EEEvvEEEEvNT_6ParamsE:
	.zero		2944


//--------------------- SYMBOLS --------------------------

	.type		.nv.reservedSmem.offset0,@object
	.size		.nv.reservedSmem.offset0,0x4
	.type		.nv.reservedSmem.cap,@object
	.size		.nv.reservedSmem.cap,0x4
	.type		__assertfail,@function
